	.target	sm_90a

	.elftype	@"ET_EXEC"


//--------------------- .note.nv.tkinfo           --------------------------
	.section	.note.nv.tkinfo,"",@"SHT_NOTE"
	.sectionflags	@"SHF_NOTE_NV_TKINFO"
	.tkinfo
        /*0018*/ 	.word	0x00000002
        /*0030*/ 	.string	""
        /*0030*/ 	.string	"ptxas"
        /*0030*/ 	.string	"Cuda compilation tools, release 13.0, V13.0.88"
        /*0030*/ 	.string	"Build cuda_13.0.r13.0/compiler.36424714_0"
        /*0030*/ 	.string	"-arch sm_90a -m 64 "



//--------------------- .note.nv.cuinfo           --------------------------
	.section	.note.nv.cuinfo,"",@"SHT_NOTE"
	.sectionflags	@"SHF_NOTE_NV_CUINFO"
        /*0018*/ 	.short	0x0002
        /*001a*/ 	.short	0x005a
        /*001c*/ 	.short	0x0082
	.zero		2


//--------------------- .nv.info                  --------------------------
	.section	.nv.info,"",@"SHT_CUDA_INFO"
	.align	4


	//----- nvinfo : EIATTR_REGCOUNT
	.align		4
        /*0000*/ 	.byte	0x04, 0x2f
        /*0002*/ 	.short	(.L_15 - .L_14)
	.align		4
.L_14:
        /*0004*/ 	.word	index@(_ZN7cutlass13device_kernelINS_4gemm6kernel13GemmUniversalIN4cute5tupleIJiiiiEEENS1_10collective13CollectiveMmaINS1_34MainloopSm90TmaGmmaWarpSpecializedILi4ENS5_IJNS4_1CILi2EEESB_NSA_ILi1EEEEEENS1_35KernelTmaWarpSpecializedCooperativeEEENS5_IJNSA_ILi256EEENSA_ILi64EEESH_EEENS_10bfloat16_tENS5_IJlSC_lEEESJ_SK_NS4_8TiledMMAINS4_8MMA_AtomIJNS4_4SM904GMMA27MMA_64x64x16_F32BF16BF16_SSILNSO_5MajorE0ELSQ_0ELNSO_7ScaleInE1ELSR_1EEEEEENS4_6LayoutINS5_IJSB_SC_SC_EEENS5_IJSC_NSA_ILi0EEESW_EEEEENS5_IJNS4_10UnderscoreESZ_SZ_EEEEENS4_23SM90_TMA_LOAD_MULTICASTENS4_14ComposedLayoutINS4_7SwizzleILi3ELi4ELi3EEENS4_18smem_ptr_flag_bitsILi16EEENSU_INS5_IJNSA_ILi8EEESH_EEENS5_IJSH_SC_EEEEEEEvNS4_8identityES12_S1C_vS1D_EENS_8epilogue10collective6detail29Sm90TmaWarpSpecializedAdapterINS1G_15DefaultEpilogueISJ_SK_SK_NS1F_6thread17LinearCombinationISJ_Li1EffLNS1K_9ScaleType4KindE0ELNS_15FloatRoundStyleE2ESJ_EENS1_15EpilogueDefaultEEEEEvvEEEEvNT_6ParamsE)
        /*0008*/ 	.word	0x000000a8


	//----- nvinfo : EIATTR_FRAME_SIZE
	.align		4
.L_15:
        /*000c*/ 	.byte	0x04, 0x11
        /*000e*/ 	.short	(.L_17 - .L_16)
	.align		4
.L_16:
        /*0010*/ 	.word	index@(_ZN7cutlass13device_kernelINS_4gemm6kernel13GemmUniversalIN4cute5tupleIJiiiiEEENS1_10collective13CollectiveMmaINS1_34MainloopSm90TmaGmmaWarpSpecializedILi4ENS5_IJNS4_1CILi2EEESB_NSA_ILi1EEEEEENS1_35KernelTmaWarpSpecializedCooperativeEEENS5_IJNSA_ILi256EEENSA_ILi64EEESH_EEENS_10bfloat16_tENS5_IJlSC_lEEESJ_SK_NS4_8TiledMMAINS4_8MMA_AtomIJNS4_4SM904GMMA27MMA_64x64x16_F32BF16BF16_SSILNSO_5MajorE0ELSQ_0ELNSO_7ScaleInE1ELSR_1EEEEEENS4_6LayoutINS5_IJSB_SC_SC_EEENS5_IJSC_NSA_ILi0EEESW_EEEEENS5_IJNS4_10UnderscoreESZ_SZ_EEEEENS4_23SM90_TMA_LOAD_MULTICASTENS4_14ComposedLayoutINS4_7SwizzleILi3ELi4ELi3EEENS4_18smem_ptr_flag_bitsILi16EEENSU_INS5_IJNSA_ILi8EEESH_EEENS5_IJSH_SC_EEEEEEEvNS4_8identityES12_S1C_vS1D_EENS_8epilogue10collective6detail29Sm90TmaWarpSpecializedAdapterINS1G_15DefaultEpilogueISJ_SK_SK_NS1F_6thread17LinearCombinationISJ_Li1EffLNS1K_9ScaleType4KindE0ELNS_15FloatRoundStyleE2ESJ_EENS1_15EpilogueDefaultEEEEEvvEEEEvNT_6ParamsE)
        /*0014*/ 	.word	0x00000000


	//----- nvinfo : EIATTR_MIN_STACK_SIZE
	.align		4
.L_17:
        /*0018*/ 	.byte	0x04, 0x12
        /*001a*/ 	.short	(.L_19 - .L_18)
	.align		4
.L_18:
        /*001c*/ 	.word	index@(_ZN7cutlass13device_kernelINS_4gemm6kernel13GemmUniversalIN4cute5tupleIJiiiiEEENS1_10collective13CollectiveMmaINS1_34MainloopSm90TmaGmmaWarpSpecializedILi4ENS5_IJNS4_1CILi2EEESB_NSA_ILi1EEEEEENS1_35KernelTmaWarpSpecializedCooperativeEEENS5_IJNSA_ILi256EEENSA_ILi64EEESH_EEENS_10bfloat16_tENS5_IJlSC_lEEESJ_SK_NS4_8TiledMMAINS4_8MMA_AtomIJNS4_4SM904GMMA27MMA_64x64x16_F32BF16BF16_SSILNSO_5MajorE0ELSQ_0ELNSO_7ScaleInE1ELSR_1EEEEEENS4_6LayoutINS5_IJSB_SC_SC_EEENS5_IJSC_NSA_ILi0EEESW_EEEEENS5_IJNS4_10UnderscoreESZ_SZ_EEEEENS4_23SM90_TMA_LOAD_MULTICASTENS4_14ComposedLayoutINS4_7SwizzleILi3ELi4ELi3EEENS4_18smem_ptr_flag_bitsILi16EEENSU_INS5_IJNSA_ILi8EEESH_EEENS5_IJSH_SC_EEEEEEEvNS4_8identityES12_S1C_vS1D_EENS_8epilogue10collective6detail29Sm90TmaWarpSpecializedAdapterINS1G_15DefaultEpilogueISJ_SK_SK_NS1F_6thread17LinearCombinationISJ_Li1EffLNS1K_9ScaleType4KindE0ELNS_15FloatRoundStyleE2ESJ_EENS1_15EpilogueDefaultEEEEEvvEEEEvNT_6ParamsE)
        /*0020*/ 	.word	0x00000000
.L_19:


//--------------------- .nv.compat                --------------------------
	.section	.nv.compat,"",@"SHT_CUDA_COMPAT_INFO"
	.align	4
        /*0000*/ 	.byte	0x02, 0x09, 0x01, 0x00, 0x02, 0x02, 0x04, 0x00, 0x02, 0x05, 0x05, 0x00, 0x03, 0x07, 0x01, 0x01
        /*0010*/ 	.byte	0x02, 0x03, 0x01, 0x00, 0x02, 0x06, 0x01, 0x00, 0x04, 0x0b, 0x08, 0x00, 0x00, 0x00, 0x00, 0x00
        /*0020*/ 	.byte	0x00, 0x00, 0x00, 0x00


//--------------------- .nv.info._ZN7cutlass13device_kernelINS_4gemm6kernel13GemmUniversalIN4cute5tupleIJiiiiEEENS1_10collective13CollectiveMmaINS1_34MainloopSm90TmaGmmaWarpSpecializedILi4ENS5_IJNS4_1CILi2EEESB_NSA_ILi1EEEEEENS1_35KernelTmaWarpSpecializedCooperativeEEENS5_IJNSA_ILi256EEENSA_ILi64EEESH_EEENS_10bfloat16_tENS5_IJlSC_lEEESJ_SK_NS4_8TiledMMAINS4_8MMA_AtomIJNS4_4SM904GMMA27MMA_64x64x16_F32BF16BF16_SSILNSO_5MajorE0ELSQ_0ELNSO_7ScaleInE1ELSR_1EEEEEENS4_6LayoutINS5_IJSB_SC_SC_EEENS5_IJSC_NSA_ILi0EEESW_EEEEENS5_IJNS4_10UnderscoreESZ_SZ_EEEEENS4_23SM90_TMA_LOAD_MULTICASTENS4_14ComposedLayoutINS4_7SwizzleILi3ELi4ELi3EEENS4_18smem_ptr_flag_bitsILi16EEENSU_INS5_IJNSA_ILi8EEESH_EEENS5_IJSH_SC_EEEEEEEvNS4_8identityES12_S1C_vS1D_EENS_8epilogue10collective6detail29Sm90TmaWarpSpecializedAdapterINS1G_15DefaultEpilogueISJ_SK_SK_NS1F_6thread17LinearCombinationISJ_Li1EffLNS1K_9ScaleType4KindE0ELNS_15FloatRoundStyleE2ESJ_EENS1_15EpilogueDefaultEEEEEvvEEEEvNT_6ParamsE --------------------------
	.section	.nv.info._ZN7cutlass13device_kernelINS_4gemm6kernel13GemmUniversalIN4cute5tupleIJiiiiEEENS1_10collective13CollectiveMmaINS1_34MainloopSm90TmaGmmaWarpSpecializedILi4ENS5_IJNS4_1CILi2EEESB_NSA_ILi1EEEEEENS1_35KernelTmaWarpSpecializedCooperativeEEENS5_IJNSA_ILi256EEENSA_ILi64EEESH_EEENS_10bfloat16_tENS5_IJlSC_lEEESJ_SK_NS4_8TiledMMAINS4_8MMA_AtomIJNS4_4SM904GMMA27MMA_64x64x16_F32BF16BF16_SSILNSO_5MajorE0ELSQ_0ELNSO_7ScaleInE1ELSR_1EEEEEENS4_6LayoutINS5_IJSB_SC_SC_EEENS5_IJSC_NSA_ILi0EEESW_EEEEENS5_IJNS4_10UnderscoreESZ_SZ_EEEEENS4_23SM90_TMA_LOAD_MULTICASTENS4_14ComposedLayoutINS4_7SwizzleILi3ELi4ELi3EEENS4_18smem_ptr_flag_bitsILi16EEENSU_INS5_IJNSA_ILi8EEESH_EEENS5_IJSH_SC_EEEEEEEvNS4_8identityES12_S1C_vS1D_EENS_8epilogue10collective6detail29Sm90TmaWarpSpecializedAdapterINS1G_15DefaultEpilogueISJ_SK_SK_NS1F_6thread17LinearCombinationISJ_Li1EffLNS1K_9ScaleType4KindE0ELNS_15FloatRoundStyleE2ESJ_EENS1_15EpilogueDefaultEEEEEvvEEEEvNT_6ParamsE,"",@"SHT_CUDA_INFO"
	.sectionflags	@""
	.align	4


	//----- nvinfo : EIATTR_CUDA_API_VERSION
	.align		4
        /*0000*/ 	.byte	0x04, 0x37
        /*0002*/ 	.short	(.L_21 - .L_20)
.L_20:
        /*0004*/ 	.word	0x00000082


	//----- nvinfo : EIATTR_KPARAM_INFO
	.align		4
.L_21:
        /*0008*/ 	.byte	0x04, 0x17
        /*000a*/ 	.short	(.L_23 - .L_22)
.L_22:
        /*000c*/ 	.word	0x00000000
        /*0010*/ 	.short	0x0000
        /*0012*/ 	.short	0x0070
        /*0014*/ 	.byte	0x00, 0xf0, 0x01, 0x10


	//----- nvinfo : EIATTR_SPARSE_MMA_MASK
	.align		4
.L_23:
        /*0018*/ 	.byte	0x03, 0x50
        /*001a*/ 	.short	0x0000


	//----- nvinfo : EIATTR_MAXREG_COUNT
	.align		4
        /*001c*/ 	.byte	0x03, 0x1b
        /*001e*/ 	.short	0x00a8


	//----- nvinfo : EIATTR_NUM_BARRIERS
	.align		4
        /*0020*/ 	.byte	0x02, 0x4c
        /*0022*/ 	.byte	0x01
	.zero		1


	//----- nvinfo : EIATTR_EXTERNS
	.align		4
        /*0024*/ 	.byte	0x04, 0x0f
        /*0026*/ 	.short	(.L_25 - .L_24)


	//   ....[0]....
	.align		4
.L_24:
        /*0028*/ 	.word	index@(__assertfail)


	//----- nvinfo : EIATTR_MERCURY_ISA_VERSION
	.align		4
.L_25:
        /*002c*/ 	.byte	0x03, 0x5f
        /*002e*/ 	.short	0x0101


	//----- nvinfo : EIATTR_INT_WARP_WIDE_INSTR_OFFSETS
	.align		4
        /*0030*/ 	.byte	0x04, 0x31
        /*0032*/ 	.short	(.L_27 - .L_26)


	//   ....[0]....
.L_26:
        /*0034*/ 	.word	0x00000480


	//   ....[1]....
        /*0038*/ 	.word	0x000004b0


	//   ....[2]....
        /*003c*/ 	.word	0x00000670


	//   ....[3]....
        /*0040*/ 	.word	0x00001fd0


	//----- nvinfo : EIATTR_COOP_GROUP_MASK_REGIDS
	.align		4
.L_27:
        /*0044*/ 	.byte	0x04, 0x29
        /*0046*/ 	.short	(.L_29 - .L_28)


	//   ....[0]....
.L_28:
        /*0048*/ 	.word	0xffffffff


	//   ....[1]....
        /*004c*/ 	.word	0xffffffff


	//   ....[2]....
        /*0050*/ 	.word	0xffffffff


	//   ....[3]....
        /*0054*/ 	.word	0xffffffff


	//   ....[4]....
        /*0058*/ 	.word	0xffffffff


	//   ....[5]....
        /*005c*/ 	.word	0xffffffff


	//----- nvinfo : EIATTR_COOP_GROUP_INSTR_OFFSETS
	.align		4
.L_29:
        /*0060*/ 	.byte	0x04, 0x28
        /*0062*/ 	.short	(.L_31 - .L_30)


	//   ....[0]....
.L_30:
        /*0064*/ 	.word	0x00000060


	//   ....[1]....
        /*0068*/ 	.word	0x00000070


	//   ....[2]....
        /*006c*/ 	.word	0x00000130


	//   ....[3]....
        /*0070*/ 	.word	0x000002d0


	//   ....[4]....
        /*0074*/ 	.word	0x000007f0


	//   ....[5]....
        /*0078*/ 	.word	0x00001240


	//----- nvinfo : EIATTR_REG_RECONFIG
	.align		4
.L_31:
        /*007c*/ 	.byte	0x01, 0x54
	.zero		2


	//----- nvinfo : EIATTR_SYSCALL_OFFSETS
	.align		4
        /*0080*/ 	.byte	0x04, 0x46
        /*0082*/ 	.short	(.L_33 - .L_32)


	//   ....[0]....
.L_32:
        /*0084*/ 	.word	0x00001400


	//----- nvinfo : EIATTR_MBARRIER_INSTR_OFFSETS
	.align		4
.L_33:
        /*0088*/ 	.byte	0x04, 0x39
        /*008a*/ 	.short	(.L_35 - .L_34)


	//   ....[0]....
.L_34:
        /*008c*/ 	.word	0x00000230
        /*0090*/ 	.word	0x000000ff
        /*0094*/ 	.word	0x00000000
        /*0098*/ 	.short	0x0100
        /*009a*/ 	.byte	0x08
	.zero		1


	//   ....[1]....
        /*009c*/ 	.word	0x00000240
        /*00a0*/ 	.word	0x000000ff
        /*00a4*/ 	.word	0x00000020
        /*00a8*/ 	.short	0x0100
        /*00aa*/ 	.byte	0x08
	.zero		1


	//   ....[2]....
        /*00ac*/ 	.word	0x00000250
        /*00b0*/ 	.word	0x000000ff
        /*00b4*/ 	.word	0x00000008
        /*00b8*/ 	.short	0x0100
        /*00ba*/ 	.byte	0x08
	.zero		1


	//   ....[3]....
        /*00bc*/ 	.word	0x00000260
        /*00c0*/ 	.word	0x000000ff
        /*00c4*/ 	.word	0x00000028
        /*00c8*/ 	.short	0x0100
        /*00ca*/ 	.byte	0x08
	.zero		1


	//   ....[4]....
        /*00cc*/ 	.word	0x00000270
        /*00d0*/ 	.word	0x000000ff
        /*00d4*/ 	.word	0x00000010
        /*00d8*/ 	.short	0x0100
        /*00da*/ 	.byte	0x08
	.zero		1


	//   ....[5]....
        /*00dc*/ 	.word	0x00000280
        /*00e0*/ 	.word	0x000000ff
        /*00e4*/ 	.word	0x00000030
        /*00e8*/ 	.short	0x0100
        /*00ea*/ 	.byte	0x08
	.zero		1


	//   ....[6]....
        /*00ec*/ 	.word	0x00000290
        /*00f0*/ 	.word	0x000000ff
        /*00f4*/ 	.word	0x00000018
        /*00f8*/ 	.short	0x0100
        /*00fa*/ 	.byte	0x08
	.zero		1


	//   ....[7]....
        /*00fc*/ 	.word	0x000002a0
        /*0100*/ 	.word	0x000000ff
        /*0104*/ 	.word	0x00000038
        /*0108*/ 	.short	0x0100
        /*010a*/ 	.byte	0x08
	.zero		1


	//   ....[8]....
        /*010c*/ 	.word	0x000006f0
        /*0110*/ 	.word	0x000000ff
        /*0114*/ 	.word	0x00000050
        /*0118*/ 	.short	0x0100
        /*011a*/ 	.byte	0x06
	.zero		1


	//   ....[9]....
        /*011c*/ 	.word	0x00000780
        /*0120*/ 	.word	0x000000ff
        /*0124*/ 	.word	0x00000058
        /*0128*/ 	.short	0x0100
        /*012a*/ 	.byte	0x06
	.zero		1


	//   ....[10]....
        /*012c*/ 	.word	0x000014c0
        /*0130*/ 	.word	0x00000003
        /*0134*/ 	.word	0x00000000
        /*0138*/ 	.short	0x010a
        /*013a*/ 	.byte	0x3f
	.zero		1


	//   ....[11]....
        /*013c*/ 	.word	0x00001500
        /*0140*/ 	.word	0x00000003
        /*0144*/ 	.word	0x00000000
        /*0148*/ 	.short	0x010a
        /*014a*/ 	.byte	0x3f
	.zero		1


	//   ....[12]....
        /*014c*/ 	.word	0x00001a50
        /*0150*/ 	.word	0x00000005
        /*0154*/ 	.word	0x00000000
        /*0158*/ 	.short	0x010a
        /*015a*/ 	.byte	0x3f
	.zero		1


	//   ....[13]....
        /*015c*/ 	.word	0x00001a90
        /*0160*/ 	.word	0x00000005
        /*0164*/ 	.word	0x00000000
        /*0168*/ 	.short	0x010a
        /*016a*/ 	.byte	0x3f
	.zero		1


	//   ....[14]....
        /*016c*/ 	.word	0x00001e70
        /*0170*/ 	.word	0x00000005
        /*0174*/ 	.word	0x00000000
        /*0178*/ 	.short	0x0101
        /*017a*/ 	.byte	0x3f
	.zero		1


	//   ....[15]....
        /*017c*/ 	.word	0x00002050
        /*0180*/ 	.word	0x00000003
        /*0184*/ 	.word	0x00000000
        /*0188*/ 	.short	0x0101
        /*018a*/ 	.byte	0x3f
	.zero		1


	//   ....[16]....
        /*018c*/ 	.word	0x000081a0
        /*0190*/ 	.word	0x00000016
        /*0194*/ 	.word	0x00000020
        /*0198*/ 	.short	0x010a
        /*019a*/ 	.byte	0x3f
	.zero		1


	//   ....[17]....
        /*019c*/ 	.word	0x00008580
        /*01a0*/ 	.word	0x00000004
        /*01a4*/ 	.word	0x00000058
        /*01a8*/ 	.short	0x0101
        /*01aa*/ 	.byte	0x3f
	.zero		1


	//   ....[18]....
        /*01ac*/ 	.word	0x00008c90
        /*01b0*/ 	.word	0x00000005
        /*01b4*/ 	.word	0x00000000
        /*01b8*/ 	.short	0x010a
        /*01ba*/ 	.byte	0x3f
	.zero		1


	//   ....[19]....
        /*01bc*/ 	.word	0x00008d10
        /*01c0*/ 	.word	0x00000007
        /*01c4*/ 	.word	0x00000000
        /*01c8*/ 	.short	0x010a
        /*01ca*/ 	.byte	0x3f
	.zero		1


	//   ....[20]....
        /*01cc*/ 	.word	0x00008da0
        /*01d0*/ 	.word	0x00000006
        /*01d4*/ 	.word	0x00000000
        /*01d8*/ 	.short	0x010a
        /*01da*/ 	.byte	0x3f
	.zero		1


	//   ....[21]....
        /*01dc*/ 	.word	0x00008e30
        /*01e0*/ 	.word	0x00000003
        /*01e4*/ 	.word	0x00000000
        /*01e8*/ 	.short	0x010a
        /*01ea*/ 	.byte	0x3f
	.zero		1


	//   ....[22]....
        /*01ec*/ 	.word	0x00008e90
        /*01f0*/ 	.word	0x00000003
        /*01f4*/ 	.word	0x00000000
        /*01f8*/ 	.short	0x010a
        /*01fa*/ 	.byte	0x3f
	.zero		1


	//   ....[23]....
        /*01fc*/ 	.word	0x00008ee0
        /*0200*/ 	.word	0x00000005
        /*0204*/ 	.word	0x00000000
        /*0208*/ 	.short	0x010a
        /*020a*/ 	.byte	0x3f
	.zero		1


	//   ....[24]....
        /*020c*/ 	.word	0x00008fb0
        /*0210*/ 	.word	0x00000016
        /*0214*/ 	.word	0x00000020
        /*0218*/ 	.short	0x010a
        /*021a*/ 	.byte	0x3f
	.zero		1


	//   ....[25]....
        /*021c*/ 	.word	0x00009080
        /*0220*/ 	.word	0x00000005
        /*0224*/ 	.word	0x00000000
        /*0228*/ 	.short	0x010a
        /*022a*/ 	.byte	0x3f
	.zero		1


	//   ....[26]....
        /*022c*/ 	.word	0x000090d0
        /*0230*/ 	.word	0x00000007
        /*0234*/ 	.word	0x00000000
        /*0238*/ 	.short	0x010a
        /*023a*/ 	.byte	0x3f
	.zero		1


	//   ....[27]....
        /*023c*/ 	.word	0x00009120
        /*0240*/ 	.word	0x00000006
        /*0244*/ 	.word	0x00000000
        /*0248*/ 	.short	0x010a
        /*024a*/ 	.byte	0x3f
	.zero		1


	//----- nvinfo : EIATTR_NUM_MBARRIERS
	.align		4
.L_35:
        /*024c*/ 	.byte	0x03, 0x38
        /*024e*/ 	.short	0x000a


	//----- nvinfo : EIATTR_EXIT_INSTR_OFFSETS
	.align		4
        /*0250*/ 	.byte	0x04, 0x1c
        /*0252*/ 	.short	(.L_37 - .L_36)


	//   ....[0]....
.L_36:
        /*0254*/ 	.word	0x00000960


	//   ....[1]....
        /*0258*/ 	.word	0x00001170


	//   ....[2]....
        /*025c*/ 	.word	0x000077d0


	//   ....[3]....
        /*0260*/ 	.word	0x00007d30


	//   ....[4]....
        /*0264*/ 	.word	0x00008e80


	//----- nvinfo : EIATTR_MAX_THREADS
	.align		4
.L_37:
        /*0268*/ 	.byte	0x04, 0x05
        /*026a*/ 	.short	(.L_39 - .L_38)
.L_38:
        /*026c*/ 	.word	0x00000180
        /*0270*/ 	.word	0x00000001
        /*0274*/ 	.word	0x00000001


	//----- nvinfo : EIATTR_CRS_STACK_SIZE
	.align		4
.L_39:
        /*0278*/ 	.byte	0x04, 0x1e
        /*027a*/ 	.short	(.L_41 - .L_40)
.L_40:
        /*027c*/ 	.word	0x00000000


	//----- nvinfo : EIATTR_CBANK_PARAM_SIZE
	.align		4
.L_41:
        /*0280*/ 	.byte	0x03, 0x19
        /*0282*/ 	.short	0x0470


	//----- nvinfo : EIATTR_PARAM_CBANK
	.align		4
        /*0284*/ 	.byte	0x04, 0x0a
        /*0286*/ 	.short	(.L_43 - .L_42)
	.align		4
.L_42:
        /*0288*/ 	.word	index@(.nv.constant0._ZN7cutlass13device_kernelINS_4gemm6kernel13GemmUniversalIN4cute5tupleIJiiiiEEENS1_10collective13CollectiveMmaINS1_34MainloopSm90TmaGmmaWarpSpecializedILi4ENS5_IJNS4_1CILi2EEESB_NSA_ILi1EEEEEENS1_35KernelTmaWarpSpecializedCooperativeEEENS5_IJNSA_ILi256EEENSA_ILi64EEESH_EEENS_10bfloat16_tENS5_IJlSC_lEEESJ_SK_NS4_8TiledMMAINS4_8MMA_AtomIJNS4_4SM904GMMA27MMA_64x64x16_F32BF16BF16_SSILNSO_5MajorE0ELSQ_0ELNSO_7ScaleInE1ELSR_1EEEEEENS4_6LayoutINS5_IJSB_SC_SC_EEENS5_IJSC_NSA_ILi0EEESW_EEEEENS5_IJNS4_10UnderscoreESZ_SZ_EEEEENS4_23SM90_TMA_LOAD_MULTICASTENS4_14ComposedLayoutINS4_7SwizzleILi3ELi4ELi3EEENS4_18smem_ptr_flag_bitsILi16EEENSU_INS5_IJNSA_ILi8EEESH_EEENS5_IJSH_SC_EEEEEEEvNS4_8identityES12_S1C_vS1D_EENS_8epilogue10collective6detail29Sm90TmaWarpSpecializedAdapterINS1G_15DefaultEpilogueISJ_SK_SK_NS1F_6thread17LinearCombinationISJ_Li1EffLNS1K_9ScaleType4KindE0ELNS_15FloatRoundStyleE2ESJ_EENS1_15EpilogueDefaultEEEEEvvEEEEvNT_6ParamsE)
        /*028c*/ 	.short	0x0210
        /*028e*/ 	.short	0x0470


	//----- nvinfo : EIATTR_SW_WAR
	.align		4
.L_43:
        /*0290*/ 	.byte	0x04, 0x36
        /*0292*/ 	.short	(.L_45 - .L_44)
.L_44:
        /*0294*/ 	.word	0x00000008
.L_45:


//--------------------- .nv.callgraph             --------------------------
	.section	.nv.callgraph,"",@"SHT_CUDA_CALLGRAPH"
	.align	4
	.sectionentsize	8
	.align		4
        /*0000*/ 	.word	0x00000000
	.align		4
        /*0004*/ 	.word	0xffffffff
	.align		4
        /*0008*/ 	.word	index@(_ZN7cutlass13device_kernelINS_4gemm6kernel13GemmUniversalIN4cute5tupleIJiiiiEEENS1_10collective13CollectiveMmaINS1_34MainloopSm90TmaGmmaWarpSpecializedILi4ENS5_IJNS4_1CILi2EEESB_NSA_ILi1EEEEEENS1_35KernelTmaWarpSpecializedCooperativeEEENS5_IJNSA_ILi256EEENSA_ILi64EEESH_EEENS_10bfloat16_tENS5_IJlSC_lEEESJ_SK_NS4_8TiledMMAINS4_8MMA_AtomIJNS4_4SM904GMMA27MMA_64x64x16_F32BF16BF16_SSILNSO_5MajorE0ELSQ_0ELNSO_7ScaleInE1ELSR_1EEEEEENS4_6LayoutINS5_IJSB_SC_SC_EEENS5_IJSC_NSA_ILi0EEESW_EEEEENS5_IJNS4_10UnderscoreESZ_SZ_EEEEENS4_23SM90_TMA_LOAD_MULTICASTENS4_14ComposedLayoutINS4_7SwizzleILi3ELi4ELi3EEENS4_18smem_ptr_flag_bitsILi16EEENSU_INS5_IJNSA_ILi8EEESH_EEENS5_IJSH_SC_EEEEEEEvNS4_8identityES12_S1C_vS1D_EENS_8epilogue10collective6detail29Sm90TmaWarpSpecializedAdapterINS1G_15DefaultEpilogueISJ_SK_SK_NS1F_6thread17LinearCombinationISJ_Li1EffLNS1K_9ScaleType4KindE0ELNS_15FloatRoundStyleE2ESJ_EENS1_15EpilogueDefaultEEEEEvvEEEEvNT_6ParamsE)
	.align		4
        /*000c*/ 	.word	index@(__assertfail)
	.align		4
        /*0010*/ 	.word	0x00000000
	.align		4
        /*0014*/ 	.word	0xfffffffe
	.align		4
        /*0018*/ 	.word	0x00000000
	.align		4
        /*001c*/ 	.word	0xfffffffd
	.align		4
        /*0020*/ 	.word	0x00000000
	.align		4
        /*0024*/ 	.word	0xfffffffc


//--------------------- .nv.constant4             --------------------------
	.section	.nv.constant4,"a",@progbits
	.align	8
	.align		8
.nv.constant4:
        /*0000*/ 	.dword	__assertfail
	.align		8
        /*0008*/ 	.dword	__unnamed_1
	.align		8
        /*0010*/ 	.dword	_ZN39_INTERNAL_bfa8236b_4_k_cu_8f6f152c_38194cuda3std3__45__cpo5beginE
	.align		8
        /*0018*/ 	.dword	_ZN39_INTERNAL_bfa8236b_4_k_cu_8f6f152c_38194cuda3std3__45__cpo3endE
	.align		8
        /*0020*/ 	.dword	_ZN39_INTERNAL_bfa8236b_4_k_cu_8f6f152c_38194cuda3std3__45__cpo6cbeginE
	.align		8
        /*0028*/ 	.dword	_ZN39_INTERNAL_bfa8236b_4_k_cu_8f6f152c_38194cuda3std3__45__cpo4cendE
	.align		8
        /*0030*/ 	.dword	_ZN39_INTERNAL_bfa8236b_4_k_cu_8f6f152c_38194cuda3std3__441_GLOBAL__N__bfa8236b_4_k_cu_8f6f152c_38196ignoreE
	.align		8
        /*0038*/ 	.dword	_ZN39_INTERNAL_bfa8236b_4_k_cu_8f6f152c_38194cuda3std3__419piecewise_constructE
	.align		8
        /*0040*/ 	.dword	_ZN39_INTERNAL_bfa8236b_4_k_cu_8f6f152c_38194cuda3std3__48in_placeE
	.align		8
        /*0048*/ 	.dword	_ZN39_INTERNAL_bfa8236b_4_k_cu_8f6f152c_38194cuda3std6ranges3__45__cpo4swapE
	.align		8
        /*0050*/ 	.dword	_ZN39_INTERNAL_bfa8236b_4_k_cu_8f6f152c_38194cuda3std6ranges3__45__cpo9iter_moveE
	.align		8
        /*0058*/ 	.dword	_ZN39_INTERNAL_bfa8236b_4_k_cu_8f6f152c_38194cute7productE
	.align		8
        /*0060*/ 	.dword	_ZN39_INTERNAL_bfa8236b_4_k_cu_8f6f152c_38194cute1_E
	.align		8
        /*0068*/ 	.dword	$str$22
	.align		8
        /*0070*/ 	.dword	$str$23


//--------------------- .text._ZN7cutlass13device_kernelINS_4gemm6kernel13GemmUniversalIN4cute5tupleIJiiiiEEENS1_10collective13CollectiveMmaINS1_34MainloopSm90TmaGmmaWarpSpecializedILi4ENS5_IJNS4_1CILi2EEESB_NSA_ILi1EEEEEENS1_35KernelTmaWarpSpecializedCooperativeEEENS5_IJNSA_ILi256EEENSA_ILi64EEESH_EEENS_10bfloat16_tENS5_IJlSC_lEEESJ_SK_NS4_8TiledMMAINS4_8MMA_AtomIJNS4_4SM904GMMA27MMA_64x64x16_F32BF16BF16_SSILNSO_5MajorE0ELSQ_0ELNSO_7ScaleInE1ELSR_1EEEEEENS4_6LayoutINS5_IJSB_SC_SC_EEENS5_IJSC_NSA_ILi0EEESW_EEEEENS5_IJNS4_10UnderscoreESZ_SZ_EEEEENS4_23SM90_TMA_LOAD_MULTICASTENS4_14ComposedLayoutINS4_7SwizzleILi3ELi4ELi3EEENS4_18smem_ptr_flag_bitsILi16EEENSU_INS5_IJNSA_ILi8EEESH_EEENS5_IJSH_SC_EEEEEEEvNS4_8identityES12_S1C_vS1D_EENS_8epilogue10collective6detail29Sm90TmaWarpSpecializedAdapterINS1G_15DefaultEpilogueISJ_SK_SK_NS1F_6thread17LinearCombinationISJ_Li1EffLNS1K_9ScaleType4KindE0ELNS_15FloatRoundStyleE2ESJ_EENS1_15EpilogueDefaultEEEEEvvEEEEvNT_6ParamsE --------------------------
	.section	.text._ZN7cutlass13device_kernelINS_4gemm6kernel13GemmUniversalIN4cute5tupleIJiiiiEEENS1_10collective13CollectiveMmaINS1_34MainloopSm90TmaGmmaWarpSpecializedILi4ENS5_IJNS4_1CILi2EEESB_NSA_ILi1EEEEEENS1_35KernelTmaWarpSpecializedCooperativeEEENS5_IJNSA_ILi256EEENSA_ILi64EEESH_EEENS_10bfloat16_tENS5_IJlSC_lEEESJ_SK_NS4_8TiledMMAINS4_8MMA_AtomIJNS4_4SM904GMMA27MMA_64x64x16_F32BF16BF16_SSILNSO_5MajorE0ELSQ_0ELNSO_7ScaleInE1ELSR_1EEEEEENS4_6LayoutINS5_IJSB_SC_SC_EEENS5_IJSC_NSA_ILi0EEESW_EEEEENS5_IJNS4_10UnderscoreESZ_SZ_EEEEENS4_23SM90_TMA_LOAD_MULTICASTENS4_14ComposedLayoutINS4_7SwizzleILi3ELi4ELi3EEENS4_18smem_ptr_flag_bitsILi16EEENSU_INS5_IJNSA_ILi8EEESH_EEENS5_IJSH_SC_EEEEEEEvNS4_8identityES12_S1C_vS1D_EENS_8epilogue10collective6detail29Sm90TmaWarpSpecializedAdapterINS1G_15DefaultEpilogueISJ_SK_SK_NS1F_6thread17LinearCombinationISJ_Li1EffLNS1K_9ScaleType4KindE0ELNS_15FloatRoundStyleE2ESJ_EENS1_15EpilogueDefaultEEEEEvvEEEEvNT_6ParamsE,"ax",@progbits
	.align	128
.text._ZN7cutlass13device_kernelINS_4gemm6kernel13GemmUniversalIN4cute5tupleIJiiiiEEENS1_10collective13CollectiveMmaINS1_34MainloopSm90TmaGmmaWarpSpecializedILi4ENS5_IJNS4_1CILi2EEESB_NSA_ILi1EEEEEENS1_35KernelTmaWarpSpecializedCooperativeEEENS5_IJNSA_ILi256EEENSA_ILi64EEESH_EEENS_10bfloat16_tENS5_IJlSC_lEEESJ_SK_NS4_8TiledMMAINS4_8MMA_AtomIJNS4_4SM904GMMA27MMA_64x64x16_F32BF16BF16_SSILNSO_5MajorE0ELSQ_0ELNSO_7ScaleInE1ELSR_1EEEEEENS4_6LayoutINS5_IJSB_SC_SC_EEENS5_IJSC_NSA_ILi0EEESW_EEEEENS5_IJNS4_10UnderscoreESZ_SZ_EEEEENS4_23SM90_TMA_LOAD_MULTICASTENS4_14ComposedLayoutINS4_7SwizzleILi3ELi4ELi3EEENS4_18smem_ptr_flag_bitsILi16EEENSU_INS5_IJNSA_ILi8EEESH_EEENS5_IJSH_SC_EEEEEEEvNS4_8identityES12_S1C_vS1D_EENS_8epilogue10collective6detail29Sm90TmaWarpSpecializedAdapterINS1G_15DefaultEpilogueISJ_SK_SK_NS1F_6thread17LinearCombinationISJ_Li1EffLNS1K_9ScaleType4KindE0ELNS_15FloatRoundStyleE2ESJ_EENS1_15EpilogueDefaultEEEEEvvEEEEvNT_6ParamsE:
        .type           _ZN7cutlass13device_kernelINS_4gemm6kernel13GemmUniversalIN4cute5tupleIJiiiiEEENS1_10collective13CollectiveMmaINS1_34MainloopSm90TmaGmmaWarpSpecializedILi4ENS5_IJNS4_1CILi2EEESB_NSA_ILi1EEEEEENS1_35KernelTmaWarpSpecializedCooperativeEEENS5_IJNSA_ILi256EEENSA_ILi64EEESH_EEENS_10bfloat16_tENS5_IJlSC_lEEESJ_SK_NS4_8TiledMMAINS4_8MMA_AtomIJNS4_4SM904GMMA27MMA_64x64x16_F32BF16BF16_SSILNSO_5MajorE0ELSQ_0ELNSO_7ScaleInE1ELSR_1EEEEEENS4_6LayoutINS5_IJSB_SC_SC_EEENS5_IJSC_NSA_ILi0EEESW_EEEEENS5_IJNS4_10UnderscoreESZ_SZ_EEEEENS4_23SM90_TMA_LOAD_MULTICASTENS4_14ComposedLayoutINS4_7SwizzleILi3ELi4ELi3EEENS4_18smem_ptr_flag_bitsILi16EEENSU_INS5_IJNSA_ILi8EEESH_EEENS5_IJSH_SC_EEEEEEEvNS4_8identityES12_S1C_vS1D_EENS_8epilogue10collective6detail29Sm90TmaWarpSpecializedAdapterINS1G_15DefaultEpilogueISJ_SK_SK_NS1F_6thread17LinearCombinationISJ_Li1EffLNS1K_9ScaleType4KindE0ELNS_15FloatRoundStyleE2ESJ_EENS1_15EpilogueDefaultEEEEEvvEEEEvNT_6ParamsE,@function
        .size           _ZN7cutlass13device_kernelINS_4gemm6kernel13GemmUniversalIN4cute5tupleIJiiiiEEENS1_10collective13CollectiveMmaINS1_34MainloopSm90TmaGmmaWarpSpecializedILi4ENS5_IJNS4_1CILi2EEESB_NSA_ILi1EEEEEENS1_35KernelTmaWarpSpecializedCooperativeEEENS5_IJNSA_ILi256EEENSA_ILi64EEESH_EEENS_10bfloat16_tENS5_IJlSC_lEEESJ_SK_NS4_8TiledMMAINS4_8MMA_AtomIJNS4_4SM904GMMA27MMA_64x64x16_F32BF16BF16_SSILNSO_5MajorE0ELSQ_0ELNSO_7ScaleInE1ELSR_1EEEEEENS4_6LayoutINS5_IJSB_SC_SC_EEENS5_IJSC_NSA_ILi0EEESW_EEEEENS5_IJNS4_10UnderscoreESZ_SZ_EEEEENS4_23SM90_TMA_LOAD_MULTICASTENS4_14ComposedLayoutINS4_7SwizzleILi3ELi4ELi3EEENS4_18smem_ptr_flag_bitsILi16EEENSU_INS5_IJNSA_ILi8EEESH_EEENS5_IJSH_SC_EEEEEEEvNS4_8identityES12_S1C_vS1D_EENS_8epilogue10collective6detail29Sm90TmaWarpSpecializedAdapterINS1G_15DefaultEpilogueISJ_SK_SK_NS1F_6thread17LinearCombinationISJ_Li1EffLNS1K_9ScaleType4KindE0ELNS_15FloatRoundStyleE2ESJ_EENS1_15EpilogueDefaultEEEEEvvEEEEvNT_6ParamsE,(.L_x_195 - _ZN7cutlass13device_kernelINS_4gemm6kernel13GemmUniversalIN4cute5tupleIJiiiiEEENS1_10collective13CollectiveMmaINS1_34MainloopSm90TmaGmmaWarpSpecializedILi4ENS5_IJNS4_1CILi2EEESB_NSA_ILi1EEEEEENS1_35KernelTmaWarpSpecializedCooperativeEEENS5_IJNSA_ILi256EEENSA_ILi64EEESH_EEENS_10bfloat16_tENS5_IJlSC_lEEESJ_SK_NS4_8TiledMMAINS4_8MMA_AtomIJNS4_4SM904GMMA27MMA_64x64x16_F32BF16BF16_SSILNSO_5MajorE0ELSQ_0ELNSO_7ScaleInE1ELSR_1EEEEEENS4_6LayoutINS5_IJSB_SC_SC_EEENS5_IJSC_NSA_ILi0EEESW_EEEEENS5_IJNS4_10UnderscoreESZ_SZ_EEEEENS4_23SM90_TMA_LOAD_MULTICASTENS4_14ComposedLayoutINS4_7SwizzleILi3ELi4ELi3EEENS4_18smem_ptr_flag_bitsILi16EEENSU_INS5_IJNSA_ILi8EEESH_EEENS5_IJSH_SC_EEEEEEEvNS4_8identityES12_S1C_vS1D_EENS_8epilogue10collective6detail29Sm90TmaWarpSpecializedAdapterINS1G_15DefaultEpilogueISJ_SK_SK_NS1F_6thread17LinearCombinationISJ_Li1EffLNS1K_9ScaleType4KindE0ELNS_15FloatRoundStyleE2ESJ_EENS1_15EpilogueDefaultEEEEEvvEEEEvNT_6ParamsE)
        .other          _ZN7cutlass13device_kernelINS_4gemm6kernel13GemmUniversalIN4cute5tupleIJiiiiEEENS1_10collective13CollectiveMmaINS1_34MainloopSm90TmaGmmaWarpSpecializedILi4ENS5_IJNS4_1CILi2EEESB_NSA_ILi1EEEEEENS1_35KernelTmaWarpSpecializedCooperativeEEENS5_IJNSA_ILi256EEENSA_ILi64EEESH_EEENS_10bfloat16_tENS5_IJlSC_lEEESJ_SK_NS4_8TiledMMAINS4_8MMA_AtomIJNS4_4SM904GMMA27MMA_64x64x16_F32BF16BF16_SSILNSO_5MajorE0ELSQ_0ELNSO_7ScaleInE1ELSR_1EEEEEENS4_6LayoutINS5_IJSB_SC_SC_EEENS5_IJSC_NSA_ILi0EEESW_EEEEENS5_IJNS4_10UnderscoreESZ_SZ_EEEEENS4_23SM90_TMA_LOAD_MULTICASTENS4_14ComposedLayoutINS4_7SwizzleILi3ELi4ELi3EEENS4_18smem_ptr_flag_bitsILi16EEENSU_INS5_IJNSA_ILi8EEESH_EEENS5_IJSH_SC_EEEEEEEvNS4_8identityES12_S1C_vS1D_EENS_8epilogue10collective6detail29Sm90TmaWarpSpecializedAdapterINS1G_15DefaultEpilogueISJ_SK_SK_NS1F_6thread17LinearCombinationISJ_Li1EffLNS1K_9ScaleType4KindE0ELNS_15FloatRoundStyleE2ESJ_EENS1_15EpilogueDefaultEEEEEvvEEEEvNT_6ParamsE,@"STO_CUDA_ENTRY STV_DEFAULT"
_ZN7cutlass13device_kernelINS_4gemm6kernel13GemmUniversalIN4cute5tupleIJiiiiEEENS1_10collective13CollectiveMmaINS1_34MainloopSm90TmaGmmaWarpSpecializedILi4ENS5_IJNS4_1CILi2EEESB_NSA_ILi1EEEEEENS1_35KernelTmaWarpSpecializedCooperativeEEENS5_IJNSA_ILi256EEENSA_ILi64EEESH_EEENS_10bfloat16_tENS5_IJlSC_lEEESJ_SK_NS4_8TiledMMAINS4_8MMA_AtomIJNS4_4SM904GMMA27MMA_64x64x16_F32BF16BF16_SSILNSO_5MajorE0ELSQ_0ELNSO_7ScaleInE1ELSR_1EEEEEENS4_6LayoutINS5_IJSB_SC_SC_EEENS5_IJSC_NSA_ILi0EEESW_EEEEENS5_IJNS4_10UnderscoreESZ_SZ_EEEEENS4_23SM90_TMA_LOAD_MULTICASTENS4_14ComposedLayoutINS4_7SwizzleILi3ELi4ELi3EEENS4_18smem_ptr_flag_bitsILi16EEENSU_INS5_IJNSA_ILi8EEESH_EEENS5_IJSH_SC_EEEEEEEvNS4_8identityES12_S1C_vS1D_EENS_8epilogue10collective6detail29Sm90TmaWarpSpecializedAdapterINS1G_15DefaultEpilogueISJ_SK_SK_NS1F_6thread17LinearCombinationISJ_Li1EffLNS1K_9ScaleType4KindE0ELNS_15FloatRoundStyleE2ESJ_EENS1_15EpilogueDefaultEEEEEvvEEEEvNT_6ParamsE:
[----:B------:R-:W0:Y:S01]  /*0000*/  LDC R1, c[0x0][0x28] ;  /* 0x00000a00ff017b82 */ /* 0x000e220000000800 */
[----:B------:R-:W1:Y:S01]  /*0010*/  S2R R18, SR_TID.X ;  /* 0x0000000000127919 */ /* 0x000e620000002100 */
[----:B------:R-:W-:Y:S01]  /*0020*/  ELECT P0, URZ, PT ;  /* 0x00000000003f782f */ /* 0x000fe20003800000 */
[----:B------:R-:W-:Y:S01]  /*0030*/  BSSY B0, `(.L_x_0) ;  /* 0x000000f000007945 */ /* 0x000fe20003800000 */
[--C-:B-1----:R-:W-:Y:S02]  /*0040*/  SHF.R.U32.HI R0, RZ, 0x5, R18.reuse ;  /* 0x00000005ff007819 */ /* 0x102fe40000011612 */
[----:B------:R-:W-:-:S03]  /*0050*/  SHF.R.U32.HI R3, RZ, 0x7, R18 ;  /* 0x00000007ff037819 */ /* 0x000fc60000011612 */
[----:B------:R-:W1:Y:S04]  /*0060*/  SHFL.IDX PT, R2, R0, RZ, 0x1f ;  /* 0x00001fff00027589 */ /* 0x000e6800000e0000 */
[----:B------:R2:W3:Y:S01]  /*0070*/  SHFL.IDX PT, R5, R3, RZ, 0x1f ;  /* 0x00001fff03057589 */ /* 0x0004e200000e0000 */
[----:B-1----:R-:W-:-:S13]  /*0080*/  ISETP.NE.OR P0, PT, R2, RZ, !P0 ;  /* 0x000000ff0200720c */ /* 0x002fda0004705670 */
[----:B0-23--:R-:W-:Y:S05]  /*0090*/  @P0 BRA `(.L_x_1) ;  /* 0x0000000000200947 */ /* 0x00dfea0003800000 */
[----:B------:R-:W-:Y:S02]  /*00a0*/  ULDC.64 UR4, c[0x0][0x198] ;  /* 0x0000660000047ab9 */ /* 0x000fe40000000a00 */
[----:B------:R-:W-:Y:S02]  /*00b0*/  UIADD3 UR6, UP0, UR4, 0xf0, URZ ;  /* 0x000000f004067890 */ /* 0x000fe4000ff1e03f */
[----:B------:R-:W-:Y:S02]  /*00c0*/  UIADD3 UR4, UP1, UR4, 0x1f0, URZ ;  /* 0x000001f004047890 */ /* 0x000fe4000ff3e03f */
[----:B------:R-:W-:Y:S02]  /*00d0*/  UIADD3.X UR7, URZ, UR5, URZ, UP0, !UPT ;  /* 0x000000053f077290 */ /* 0x000fe400087fe43f */
[----:B------:R-:W-:-:S07]  /*00e0*/  UIADD3.X UR5, URZ, UR5, URZ, UP1, !UPT ;  /* 0x000000053f057290 */ /* 0x000fce0008ffe43f */
[----:B------:R0:W-:Y:S02]  /*00f0*/  UTMACCTL.PF [UR6] ;  /* 0x00000000060079b9 */ /* 0x0001e40008040000 */
[----:B------:R0:W-:Y:S02]  /*0100*/  UTMACCTL.PF [UR4] ;  /* 0x00000000040079b9 */ /* 0x0001e40008040000 */
[----:B0-----:R-:W-:Y:S01]  /*0110*/  NOP ;  /* 0x0000000000007918 */ /* 0x001fe20000000000 */
.L_x_1:
[----:B------:R-:W-:Y:S05]  /*0120*/  BSYNC B0 ;  /* 0x0000000000007941 */ /* 0x000fea0003800000 */
.L_x_0:
[----:B------:R-:W0:Y:S02]  /*0130*/  SHFL.IDX PT, R3, R0, RZ, 0x1f ;  /* 0x00001fff00037589 */ /* 0x000e2400000e0000 */
[----:B0-----:R-:W-:-:S13]  /*0140*/  ISETP.NE.AND P0, PT, R3, RZ, PT ;  /* 0x000000ff0300720c */ /* 0x001fda0003f05270 */
[----:B------:R-:W-:Y:S05]  /*0150*/  @P0 BRA `(.L_x_2) ;  /* 0x0000000000580947 */ /* 0x000fea0003800000 */
[----:B------:R-:W0:Y:S01]  /*0160*/  S2UR UR8, SR_CgaCtaId ;  /* 0x00000000000879c3 */ /* 0x000e220000008800 */
[----:B------:R-:W-:Y:S01]  /*0170*/  UMOV UR4, 0x400 ;  /* 0x0000040000047882 */ /* 0x000fe20000000000 */
[----:B------:R-:W-:Y:S01]  /*0180*/  UMOV UR5, 0x1 ;  /* 0x0000000100057882 */ /* 0x000fe20000000000 */
[----:B------:R-:W-:Y:S01]  /*0190*/  UMOV UR6, 0x6 ;  /* 0x0000000600067882 */ /* 0x000fe20000000000 */
[----:B------:R-:W-:Y:S01]  /*01a0*/  ELECT P0, URZ, PT ;  /* 0x00000000003f782f */ /* 0x000fe20003800000 */
[----:B------:R-:W-:-:S04]  /*01b0*/  UIADD3 UR6, -UR6, 0x100000, URZ ;  /* 0x0010000006067890 */ /* 0x000fc8000fffe13f */
[----:B------:R-:W-:Y:S02]  /*01c0*/  USHF.L.U32 UR7, UR6, 0xb, URZ ;  /* 0x0000000b06077899 */ /* 0x000fe4000800063f */
[----:B------:R-:W-:Y:S02]  /*01d0*/  USHF.L.U32 UR6, UR6, 0x1, URZ ;  /* 0x0000000106067899 */ /* 0x000fe4000800063f */
[----:B0-----:R-:W-:Y:S02]  /*01e0*/  ULEA UR8, UR8, UR4, 0x18 ;  /* 0x0000000408087291 */ /* 0x001fe4000f8ec03f */
[----:B------:R-:W-:-:S04]  /*01f0*/  UIADD3 UR4, -UR5, 0x100000, URZ ;  /* 0x0010000005047890 */ /* 0x000fc8000fffe13f */
[----:B------:R-:W-:Y:S02]  /*0200*/  USHF.L.U32 UR5, UR4, 0xb, URZ ;  /* 0x0000000b04057899 */ /* 0x000fe4000800063f */
[----:B------:R-:W-:Y:S01]  /*0210*/  USHF.L.U32 UR4, UR4, 0x1, URZ ;  /* 0x0000000104047899 */ /* 0x000fe2000800063f */
[----:B------:R-:W0:Y:S11]  /*0220*/  FENCE.VIEW.ASYNC.S ;  /* 0x00000000000073c6 */ /* 0x000e360000000000 */
[----:B0-----:R0:W1:Y:S01]  /*0230*/  SYNCS.EXCH.64 URZ, [UR8], UR4 ;  /* 0x00000004083f75b2 */ /* 0x0010620008000100 */
[----:B------:R0:W2:Y:S01]  /*0240*/  SYNCS.EXCH.64 URZ, [UR8+0x20], UR6 ;  /* 0x00002006083f75b2 */ /* 0x0000a20008000100 */
[----:B------:R0:W3:Y:S01]  /*0250*/  SYNCS.EXCH.64 URZ, [UR8+0x8], UR4 ;  /* 0x00000804083f75b2 */ /* 0x0000e20008000100 */
[----:B------:R0:W4:Y:S01]  /*0260*/  SYNCS.EXCH.64 URZ, [UR8+0x28], UR6 ;  /* 0x00002806083f75b2 */ /* 0x0001220008000100 */
[----:B------:R0:W0:Y:S01]  /*0270*/  SYNCS.EXCH.64 URZ, [UR8+0x10], UR4 ;  /* 0x00001004083f75b2 */ /* 0x0000220008000100 */
[----:B------:R0:W0:Y:S01]  /*0280*/  SYNCS.EXCH.64 URZ, [UR8+0x30], UR6 ;  /* 0x00003006083f75b2 */ /* 0x0000220008000100 */
[----:B------:R0:W0:Y:S01]  /*0290*/  SYNCS.EXCH.64 URZ, [UR8+0x18], UR4 ;  /* 0x00001804083f75b2 */ /* 0x0000220008000100 */
[----:B------:R0:W0:Y:S01]  /*02a0*/  SYNCS.EXCH.64 URZ, [UR8+0x38], UR6 ;  /* 0x00003806083f75b2 */ /* 0x0000220008000100 */
[----:B------:R-:W-:Y:S01]  /*02b0*/  NOP ;  /* 0x0000000000007918 */ /* 0x000fe20000000000 */
.L_x_2:
[----:B------:R-:W-:Y:S01]  /*02c0*/  SHF.R.S32.HI R7, RZ, 0x1f, R18 ;  /* 0x0000001fff077819 */ /* 0x000fe20000011412 */
[----:B------:R-:W5:Y:S01]  /*02d0*/  SHFL.IDX PT, R0, R0, RZ, 0x1f ;  /* 0x00001fff00007589 */ /* 0x000f6200000e0000 */
[----:B0-----:R-:W0:Y:S01]  /*02e0*/  S2UR UR8, SR_CTAID.X ;  /* 0x00000000000879c3 */ /* 0x001e220000002500 */
[----:B------:R-:W-:Y:S02]  /*02f0*/  ELECT P0, URZ, PT ;  /* 0x00000000003f782f */ /* 0x000fe40003800000 */
[----:B------:R-:W-:Y:S01]  /*0300*/  LEA.HI R7, R7, R18, RZ, 0x7 ;  /* 0x0000001207077211 */ /* 0x000fe200078f38ff */
[----:B------:R-:W1:Y:S01]  /*0310*/  S2R R4, SR_CTAID.Y ;  /* 0x0000000000047919 */ /* 0x000e620000002600 */
[----:B------:R-:W-:Y:S01]  /*0320*/  SHF.R.S32.HI R8, RZ, 0x1f, R3 ;  /* 0x0000001fff087819 */ /* 0x000fe20000011403 */
[----:B------:R-:W-:Y:S01]  /*0330*/  ULDC UR4, c[0x0][0x150] ;  /* 0x0000540000047ab9 */ /* 0x000fe20000000800 */
[----:B------:R-:W-:Y:S01]  /*0340*/  LOP3.LUT R7, R7, 0xffffff80, RZ, 0xc0, !PT ;  /* 0xffffff8007077812 */ /* 0x000fe200078ec0ff */
[----:B------:R-:W-:Y:S01]  /*0350*/  NOP ;  /* 0x0000000000007918 */ /* 0x000fe20000000000 */
[----:B------:R-:W-:Y:S01]  /*0360*/  LEA.HI R8, R8, R3, RZ, 0x2 ;  /* 0x0000000308087211 */ /* 0x000fe200078f10ff */
[----:B------:R-:W2:Y:S01]  /*0370*/  LDC R10, c[0x0][0x144] ;  /* 0x00005100ff0a7b82 */ /* 0x000ea20000000800 */
[----:B------:R-:W-:Y:S01]  /*0380*/  NOP ;  /* 0x0000000000007918 */ /* 0x000fe20000000000 */
[----:B------:R-:W-:Y:S01]  /*0390*/  IMAD.IADD R6, R18, 0x1, -R7 ;  /* 0x0000000112067824 */ /* 0x000fe200078e0a07 */
[----:B------:R-:W-:Y:S01]  /*03a0*/  LOP3.LUT R8, R8, 0x3ffffffc, RZ, 0xc0, !PT ;  /* 0x3ffffffc08087812 */ /* 0x000fe200078ec0ff */
[----:B------:R-:W-:Y:S01]  /*03b0*/  IMAD.MOV.U32 R23, RZ, RZ, 0x1 ;  /* 0x00000001ff177424 */ /* 0x000fe200078e00ff */
[----:B------:R-:W-:-:S02]  /*03c0*/  ISETP.NE.AND P3, PT, R5, RZ, PT ;  /* 0x000000ff0500720c */ /* 0x000fc40003f65270 */
[----:B------:R-:W-:Y:S01]  /*03d0*/  SHF.R.S32.HI R7, RZ, 0x1f, R6 ;  /* 0x0000001fff077819 */ /* 0x000fe20000011406 */
[----:B------:R-:W-:Y:S01]  /*03e0*/  IMAD.IADD R8, R3, 0x1, -R8 ;  /* 0x0000000103087824 */ /* 0x000fe200078e0a08 */
[----:B------:R-:W3:Y:S02]  /*03f0*/  LDC R13, c[0x0][0x140] ;  /* 0x00005000ff0d7b82 */ /* 0x000ee40000000800 */
[----:B------:R-:W-:Y:S02]  /*0400*/  LEA.HI R7, R7, R6, RZ, 0x3 ;  /* 0x0000000607077211 */ /* 0x000fe400078f18ff */
[----:B-----5:R-:W-:Y:S02]  /*0410*/  ISETP.NE.OR P0, PT, R0, RZ, !P0 ;  /* 0x000000ff0000720c */ /* 0x020fe40004705670 */
[--C-:B------:R-:W-:Y:S02]  /*0420*/  SHF.R.S32.HI R0, RZ, 0x3, R7.reuse ;  /* 0x00000003ff007819 */ /* 0x100fe40000011407 */
[----:B------:R-:W-:-:S02]  /*0430*/  SHF.R.S32.HI R7, RZ, 0x1f, R7 ;  /* 0x0000001fff077819 */ /* 0x000fc40000011407 */
[----:B0-----:R-:W-:Y:S02]  /*0440*/  I2FP.F32.U32 R9, UR8 ;  /* 0x0000000800097c45 */ /* 0x001fe40008201000 */
[----:B------:R-:W-:-:S03]  /*0450*/  LEA.HI R7, R7, R0, RZ, 0x2 ;  /* 0x0000000007077211 */ /* 0x000fc600078f10ff */
[----:B------:R-:W-:Y:S01]  /*0460*/  FMUL R9, R9, UR4 ;  /* 0x0000000409097c20 */ /* 0x000fe20008400000 */
[----:B------:R-:W-:Y:S01]  /*0470*/  LOP3.LUT R7, R7, 0xfffffffc, RZ, 0xc0, !PT ;  /* 0xfffffffc07077812 */ /* 0x000fe200078ec0ff */
[----:B------:R-:W-:Y:S01]  /*0480*/  VOTEU.ALL UP0, P0 ;  /* 0x00000000003f7886 */ /* 0x000fe20000000000 */
[----:B-1----:R-:W-:Y:S01]  /*0490*/  I2FP.F32.U32 R3, R4 ;  /* 0x0000000400037245 */ /* 0x002fe20000201000 */
[----:B------:R-:W-:Y:S01]  /*04a0*/  ULDC UR4, c[0x0][0x154] ;  /* 0x0000550000047ab9 */ /* 0x000fe20000000800 */
[----:B------:R-:W-:Y:S01]  /*04b0*/  VOTEU.ALL UP1, P0 ;  /* 0x00000000003f7886 */ /* 0x000fe20000020000 */
[----:B------:R-:W0:Y:S01]  /*04c0*/  F2I.U32.TRUNC.NTZ R9, R9 ;  /* 0x0000000900097305 */ /* 0x000e22000020f000 */
[----:B------:R-:W-:Y:S01]  /*04d0*/  IMAD.IADD R7, R0, 0x1, -R7 ;  /* 0x0000000100077824 */ /* 0x000fe200078e0a07 */
[----:B------:R-:W1:Y:S01]  /*04e0*/  @!UP0 S2UR UR7, SR_CgaCtaId ;  /* 0x00000000000789c3 */ /* 0x000e620000008800 */
[----:B------:R-:W-:Y:S01]  /*04f0*/  FMUL R12, R3, UR4 ;  /* 0x00000004030c7c20 */ /* 0x000fe20008400000 */
[----:B------:R-:W-:Y:S01]  /*0500*/  UMOV UR4, 0x20 ;  /* 0x0000002000047882 */ /* 0x000fe20000000000 */
[----:B------:R-:W-:Y:S01]  /*0510*/  IMAD R8, R8, 0x4, R7 ;  /* 0x0000000408087824 */ /* 0x000fe200078e0207 */
[----:B------:R-:W-:Y:S01]  /*0520*/  @!UP0 UMOV UR6, 0x400 ;  /* 0x0000040000068882 */ /* 0x000fe20000000000 */
[----:B------:R-:W-:-:S04]  /*0530*/  @!UP0 UIADD3 UR4, -UR4, 0x100000, URZ ;  /* 0x0010000004048890 */ /* 0x000fc8000fffe13f */
[----:B------:R-:W-:Y:S02]  /*0540*/  @!UP0 USHF.L.U32 UR5, UR4, 0xb, URZ ;  /* 0x0000000b04058899 */ /* 0x000fe4000800063f */
[----:B------:R-:W-:Y:S01]  /*0550*/  @!UP0 USHF.L.U32 UR4, UR4, 0x1, URZ ;  /* 0x0000000104048899 */ /* 0x000fe2000800063f */
[----:B---3--:R-:W-:Y:S01]  /*0560*/  ISETP.EQ.U32.AND P2, PT, R13, 0x1, PT ;  /* 0x000000010d00780c */ /* 0x008fe20003f42070 */
[----:B------:R-:W3:Y:S01]  /*0570*/  F2I.U32.TRUNC.NTZ R12, R12 ;  /* 0x0000000c000c7305 */ /* 0x000ee2000020f000 */
[----:B------:R-:W-:Y:S01]  /*0580*/  LEA.HI R0, R8, R8, RZ, 0x1 ;  /* 0x0000000808007211 */ /* 0x000fe200078f08ff */
[----:B------:R-:W5:Y:S03]  /*0590*/  LDC R7, c[0x0][0x148] ;  /* 0x00005200ff077b82 */ /* 0x000f660000000800 */
[----:B------:R-:W-:Y:S01]  /*05a0*/  LOP3.LUT R11, R0, 0xfffffffe, RZ, 0xc0, !PT ;  /* 0xfffffffe000b7812 */ /* 0x000fe200078ec0ff */
[----:B0-----:R-:W-:Y:S01]  /*05b0*/  IMAD.MOV R15, RZ, RZ, -R9 ;  /* 0x000000ffff0f7224 */ /* 0x001fe200078e0a09 */
[----:B------:R-:W-:-:S03]  /*05c0*/  SHF.R.S32.HI R9, RZ, 0x1f, R2 ;  /* 0x0000001fff097819 */ /* 0x000fc60000011402 */
[----:B--2---:R-:W-:Y:S01]  /*05d0*/  IMAD R3, R10, R15, UR8 ;  /* 0x000000080a037e24 */ /* 0x004fe2000f8e020f */
[----:B------:R-:W-:Y:S01]  /*05e0*/  LEA.HI R9, R9, R2, RZ, 0x2 ;  /* 0x0000000209097211 */ /* 0x000fe200078f10ff */
[C---:B------:R-:W-:Y:S02]  /*05f0*/  IMAD.IADD R0, R8.reuse, 0x1, -R11 ;  /* 0x0000000108007824 */ /* 0x040fe400078e0a0b */
[----:B------:R-:W-:Y:S01]  /*0600*/  IMAD.SHL.U32 R11, R8, 0x4, RZ ;  /* 0x00000004080b7824 */ /* 0x000fe200078e00ff */
[----:B------:R-:W-:Y:S01]  /*0610*/  LOP3.LUT R9, R9, 0xfffffffc, RZ, 0xc0, !PT ;  /* 0xfffffffc09097812 */ /* 0x000fe200078ec0ff */
[----:B---3--:R-:W-:Y:S01]  /*0620*/  IMAD.MOV R21, RZ, RZ, -R12 ;  /* 0x000000ffff157224 */ /* 0x008fe200078e0a0c */
[----:B------:R-:W-:Y:S01]  /*0630*/  ISETP.NE.AND P4, PT, R0, R3, PT ;  /* 0x000000030000720c */ /* 0x000fe20003f85270 */
[----:B-1----:R-:W-:Y:S01]  /*0640*/  @!UP0 ULEA UR6, UR7, UR6, 0x18 ;  /* 0x0000000607068291 */ /* 0x002fe2000f8ec03f */
[----:B------:R-:W-:Y:S01]  /*0650*/  LOP3.LUT R22, R8, 0xc, R11, 0x78, !PT ;  /* 0x0000000c08167812 */ /* 0x000fe200078e780b */
[----:B------:R-:W-:Y:S01]  /*0660*/  IMAD.IADD R0, R2, 0x1, -R9 ;  /* 0x0000000102007824 */ /* 0x000fe200078e0a09 */
[----:B------:R-:W-:Y:S01]  /*0670*/  VOTEU.ALL UP0, P0 ;  /* 0x00000000003f7886 */ /* 0x000fe20000000000 */
[----:B------:R-:W-:Y:S01]  /*0680*/  LOP3.LUT P0, RZ, R6, 0x7, RZ, 0xc0, !PT ;  /* 0x0000000706ff7812 */ /* 0x000fe2000780c0ff */
[----:B------:R-:W-:-:S02]  /*0690*/  VIADD R6, R5, 0xffffffff ;  /* 0xffffffff05067836 */ /* 0x000fc40000000000 */
[----:B------:R-:W-:Y:S01]  /*06a0*/  ISETP.NE.AND P1, PT, R0, 0x3, PT ;  /* 0x000000030000780c */ /* 0x000fe20003f25270 */
[----:B-----5:R-:W-:Y:S01]  /*06b0*/  IMAD R9, R7, R21, R4 ;  /* 0x0000001507097224 */ /* 0x020fe200078e0204 */
[----:B------:R-:W-:Y:S02]  /*06c0*/  ISETP.LT.U32.AND P0, PT, R22, 0x4, !P0 ;  /* 0x000000041600780c */ /* 0x000fe40004701070 */
[----:B------:R-:W-:Y:S01]  /*06d0*/  ISETP.EQ.OR P1, PT, R0, RZ, !P1 ;  /* 0x000000ff0000720c */ /* 0x000fe20004f22670 */
[----:B------:R-:W0:Y:S02]  /*06e0*/  FENCE.VIEW.ASYNC.S ;  /* 0x00000000000073c6 */ /* 0x000e240000000000 */
[----:B0-----:R0:W1:Y:S01]  /*06f0*/  @!UP0 SYNCS.EXCH.64 URZ, [UR6+0x50], UR4 ;  /* 0x00005004063f85b2 */ /* 0x0010620008000100 */
[----:B------:R-:W-:Y:S02]  /*0700*/  @P4 LEA.HI R2, R22, R22, RZ, 0x1 ;  /* 0x0000001616024211 */ /* 0x000fe400078f08ff */
[----:B------:R-:W-:-:S02]  /*0710*/  ISETP.EQ.AND P1, PT, R5, RZ, P1 ;  /* 0x000000ff0500720c */ /* 0x000fc40000f22270 */
[----:B------:R-:W-:Y:S02]  /*0720*/  @P4 SHF.R.S32.HI R2, RZ, 0x1, R2 ;  /* 0x00000001ff024819 */ /* 0x000fe40000011402 */
[----:B------:R-:W-:Y:S02]  /*0730*/  ISETP.GE.U32.AND P6, PT, R6, 0x2, PT ;  /* 0x000000020600780c */ /* 0x000fe40003fc6070 */
[----:B------:R-:W-:Y:S02]  /*0740*/  @P4 ISETP.NE.AND P5, PT, R2, R9, PT ;  /* 0x000000090200420c */ /* 0x000fe40003fa5270 */
[----:B------:R-:W-:Y:S02]  /*0750*/  SEL R2, RZ, 0x1, !P0 ;  /* 0x00000001ff027807 */ /* 0x000fe40004000000 */
[----:B------:R-:W-:Y:S02]  /*0760*/  @P4 SEL R23, RZ, 0x1, P5 ;  /* 0x00000001ff174807 */ /* 0x000fe40002800000 */
[----:B------:R-:W-:Y:S01]  /*0770*/  SEL R19, RZ, 0x1, !P1 ;  /* 0x00000001ff137807 */ /* 0x000fe20004800000 */
[----:B------:R0:W2:Y:S01]  /*0780*/  @!UP1 SYNCS.EXCH.64 URZ, [UR6+0x58], UR4 ;  /* 0x00005804063f95b2 */ /* 0x0000a20008000100 */
[----:B------:R-:W-:Y:S01]  /*0790*/  LOP3.LUT R23, R23, R2, RZ, 0xc0, !PT ;  /* 0x0000000217177212 */ /* 0x000fe200078ec0ff */
[----:B------:R-:W-:Y:S01]  /*07a0*/  NOP ;  /* 0x0000000000007918 */ /* 0x000fe20000000000 */
[----:B------:R-:W-:Y:S01]  /*07b0*/  SEL R19, R19, 0x2, P6 ;  /* 0x0000000213137807 */ /* 0x000fe20003000000 */
[----:B------:R-:W-:Y:S06]  /*07c0*/  @!P2 BRA `(.L_x_3) ;  /* 0x000000000008a947 */ /* 0x000fec0003800000 */
[----:B-12-4-:R-:W-:Y:S01]  /*07d0*/  UCGABAR_ARV ;  /* 0x00000000000079c7 */ /* 0x016fe20008000000 */
[----:B------:R-:W-:Y:S05]  /*07e0*/  BRA `(.L_x_4) ;  /* 0x0000000000047947 */ /* 0x000fea0003800000 */
.L_x_3:
[----:B-12-4-:R-:W-:Y:S01]  /*07f0*/  NOP ;  /* 0x0000000000007918 */ /* 0x016fe20000000000 */
.L_x_4:
[----:B------:R-:W1:Y:S01]  /*0800*/  LDC R2, c[0x0][0x65c] ;  /* 0x00019700ff027b82 */ /* 0x000e620000000800 */
[----:B------:R-:W-:Y:S01]  /*0810*/  LOP3.LUT R5, R5, 0xfffff7ff, RZ, 0xc0, !PT ;  /* 0xfffff7ff05057812 */ /* 0x000fe200078ec0ff */
[----:B------:R-:W-:Y:S02]  /*0820*/  IMAD.U32 R8, RZ, RZ, UR8 ;  /* 0x00000008ff087e24 */ /* 0x000fe4000f8e00ff */
[----:B------:R-:W-:Y:S01]  /*0830*/  IMAD.MOV.U32 R9, RZ, RZ, RZ ;  /* 0x000000ffff097224 */ /* 0x000fe200078e00ff */
[----:B-1----:R-:W-:-:S13]  /*0840*/  ISETP.NE.AND P1, PT, R2, 0x1, PT ;  /* 0x000000010200780c */ /* 0x002fda0003f25270 */
[----:B------:R-:W1:Y:S01]  /*0850*/  @P1 LDC R17, c[0x0][0x10] ;  /* 0x00000400ff111b82 */ /* 0x000e620000000800 */
[----:B------:R-:W-:Y:S01]  /*0860*/  @P1 LOP3.LUT R5, R5, 0x800, RZ, 0xfc, !PT ;  /* 0x0000080005051812 */ /* 0x000fe200078efcff */
[----:B------:R-:W-:Y:S02]  /*0870*/  @P1 IMAD.MOV.U32 R5, RZ, RZ, RZ ;  /* 0x000000ffff051224 */ /* 0x000fe400078e00ff */
[----:B------:R-:W-:-:S04]  /*0880*/  @P1 IMAD.MOV.U32 R13, RZ, RZ, RZ ;  /* 0x000000ffff0d1224 */ /* 0x000fc800078e00ff */
[----:B------:R-:W2:Y:S01]  /*0890*/  @!P1 LDC R11, c[0x0][0xc] ;  /* 0x00000300ff0b9b82 */ /* 0x000ea20000000800 */
[----:B-1----:R-:W-:-:S04]  /*08a0*/  @P1 IMAD.WIDE.U32 R16, R17, UR8, R4 ;  /* 0x0000000811101c25 */ /* 0x002fc8000f8e0004 */
[----:B------:R-:W-:Y:S02]  /*08b0*/  @P1 IMAD.IADD R17, R17, 0x1, R13 ;  /* 0x0000000111111824 */ /* 0x000fe400078e020d */
[----:B--2---:R-:W-:-:S04]  /*08c0*/  @!P1 IMAD.WIDE.U32 R8, R4, R11, R8 ;  /* 0x0000000b04089225 */ /* 0x004fc800078e0008 */
[----:B------:R-:W-:Y:S02]  /*08d0*/  @!P1 IMAD.MOV.U32 R16, RZ, RZ, R8 ;  /* 0x000000ffff109224 */ /* 0x000fe400078e0008 */
[----:B------:R-:W-:Y:S01]  /*08e0*/  @!P1 IMAD.MOV.U32 R17, RZ, RZ, R9 ;  /* 0x000000ffff119224 */ /* 0x000fe200078e0009 */
[----:B------:R-:W-:Y:S06]  /*08f0*/  @!P2 BRA `(.L_x_5) ;  /* 0x00000000000ca947 */ /* 0x000fec0003800000 */
[----:B------:R-:W-:Y:S01]  /*0900*/  UCGABAR_WAIT ;  /* 0x0000000000007dc7 */ /* 0x000fe20008000000 */
[----:B------:R-:W-:Y:S01]  /*0910*/  CCTL.IVALL ;  /* 0x00000000ff00798f */ /* 0x000fe20002000000 */
[----:B------:R-:W-:Y:S05]  /*0920*/  BRA `(.L_x_6) ;  /* 0x0000000000047947 */ /* 0x000fea0003800000 */
.L_x_5:
[----:B------:R-:W-:Y:S06]  /*0930*/  BAR.SYNC.DEFER_BLOCKING 0x0 ;  /* 0x0000000000007b1d */ /* 0x000fec0000010000 */
.L_x_6:
[----:B------:R-:W-:Y:S05]  /*0940*/  @!P3 BRA `(.L_x_7) ;  /* 0x0000006c00a4b947 */ /* 0x000fea0003800000 */
[----:B------:R-:W-:-:S13]  /*0950*/  ISETP.GT.U32.AND P0, PT, R6, 0x1, PT ;  /* 0x000000010600780c */ /* 0x000fda0003f04070 */
[----:B0-----:R-:W-:Y:S05]  /*0960*/  @P0 EXIT ;  /* 0x000000000000094d */ /* 0x001fea0003800000 */
[----:B------:R-:W-:Y:S01]  /*0970*/  ULDC.64 UR4, c[0x0][0x650] ;  /* 0x0001940000047ab9 */ /* 0x000fe20000000a00 */
[----:B------:R-:W-:Y:S01]  /*0980*/  PRMT R0, RZ, 0x7610, R0 ;  /* 0x00007610ff007816 */ /* 0x000fe20000000000 */
[----:B------:R-:W-:Y:S01]  /*0990*/  IMAD.MOV.U32 R96, RZ, RZ, -0x1 ;  /* 0xffffffffff607424 */ /* 0x000fe200078e00ff */
[----:B------:R-:W-:Y:S01]  /*09a0*/  ISETP.GE.U32.AND P0, PT, R16, UR4, PT ;  /* 0x0000000410007c0c */ /* 0x000fe2000bf06070 */
[----:B------:R-:W-:Y:S02]  /*09b0*/  IMAD.MOV.U32 R92, RZ, RZ, -0x1 ;  /* 0xffffffffff5c7424 */ /* 0x000fe400078e00ff */
[----:B------:R-:W-:Y:S01]  /*09c0*/  IMAD.MOV.U32 R89, RZ, RZ, -0x1 ;  /* 0xffffffffff597424 */ /* 0x000fe200078e00ff */
[----:B------:R-:W-:-:S13]  /*09d0*/  ISETP.GE.U32.AND.EX P0, PT, R17, UR5, PT, P0 ;  /* 0x0000000511007c0c */ /* 0x000fda000bf06100 */
[----:B------:R-:W-:Y:S05]  /*09e0*/  @P0 BRA `(.L_x_8) ;  /* 0x0000000400280947 */ /* 0x000fea0003800000 */
[----:B------:R-:W0:Y:S01]  /*09f0*/  LDC.64 R24, c[0x0][0x628] ;  /* 0x00018a00ff187b82 */ /* 0x000e220000000a00 */
[----:B------:R-:W-:Y:S02]  /*0a00*/  IMAD.MOV.U32 R8, RZ, RZ, R16 ;  /* 0x000000ffff087224 */ /* 0x000fe400078e0010 */
[----:B------:R-:W-:-:S05]  /*0a10*/  IMAD.MOV.U32 R9, RZ, RZ, R17 ;  /* 0x000000ffff097224 */ /* 0x000fca00078e0011 */
[----:B------:R-:W1:Y:S08]  /*0a20*/  LDC R0, c[0x0][0x630] ;  /* 0x00018c00ff007b82 */ /* 0x000e700000000800 */
[----:B------:R-:W2:Y:S01]  /*0a30*/  LDC.64 R26, c[0x0][0x620] ;  /* 0x00018800ff1a7b82 */ /* 0x000ea20000000a00 */
[----:B0-----:R-:W-:-:S04]  /*0a40*/  ISETP.NE.U32.AND P0, PT, R24, RZ, PT ;  /* 0x000000ff1800720c */ /* 0x001fc80003f05070 */
[----:B------:R-:W-:-:S13]  /*0a50*/  ISETP.NE.AND.EX P0, PT, R25, RZ, PT, P0 ;  /* 0x000000ff1900720c */ /* 0x000fda0003f05300 */
[----:B-12---:R-:W-:Y:S05]  /*0a60*/  @!P0 BRA `(.L_x_9) ;  /* 0x0000000000288947 */ /* 0x006fea0003800000 */
[----:B------:R-:W0:Y:S02]  /*0a70*/  LDC R13, c[0x0][0x634] ;  /* 0x00018d00ff0d7b82 */ /* 0x000e240000000800 */
[----:B0-----:R-:W-:-:S05]  /*0a80*/  IADD3 R13, P0, R16, R13, RZ ;  /* 0x0000000d100d7210 */ /* 0x001fca0007f1e0ff */
[----:B------:R-:W-:-:S04]  /*0a90*/  IMAD.X R15, RZ, RZ, R17, P0 ;  /* 0x000000ffff0f7224 */ /* 0x000fc800000e0611 */
[----:B------:R-:W-:-:S04]  /*0aa0*/  IMAD.WIDE.U32 R8, R15, R24, RZ ;  /* 0x000000180f087225 */ /* 0x000fc800078e00ff */
[----:B------:R-:W-:-:S04]  /*0ab0*/  IMAD.WIDE.U32 R10, P0, R13, R25, R8 ;  /* 0x000000190d0a7225 */ /* 0x000fc80007800008 */
[----:B------:R-:W-:-:S04]  /*0ac0*/  IMAD.WIDE.U32 R8, R13, R24, RZ ;  /* 0x000000180d087225 */ /* 0x000fc800078e00ff */
[----:B------:R-:W-:Y:S01]  /*0ad0*/  IMAD.X R13, RZ, RZ, RZ, P0 ;  /* 0x000000ffff0d7224 */ /* 0x000fe200000e06ff */
[----:B------:R-:W-:Y:S01]  /*0ae0*/  IADD3 RZ, P0, R9, R10, RZ ;  /* 0x0000000a09ff7210 */ /* 0x000fe20007f1e0ff */
[----:B------:R-:W-:-:S04]  /*0af0*/  IMAD.MOV.U32 R12, RZ, RZ, R11 ;  /* 0x000000ffff0c7224 */ /* 0x000fc800078e000b */
[----:B------:R-:W-:-:S08]  /*0b00*/  IMAD.WIDE.U32.X R8, R15, R25, R12, P0 ;  /* 0x000000190f087225 */ /* 0x000fd000000e040c */
.L_x_9:
[----:B------:R-:W0:Y:S01]  /*0b10*/  LDC.64 R24, c[0x0][0x640] ;  /* 0x00019000ff187b82 */ /* 0x000e220000000a00 */
[-CC-:B------:R-:W-:Y:S01]  /*0b20*/  SHF.R.U64 R89, R8, R0.reuse, R9.reuse ;  /* 0x0000000008597219 */ /* 0x180fe20000001209 */
[----:B------:R-:W-:Y:S01]  /*0b30*/  IMAD R30, R7, R21, R4 ;  /* 0x00000015071e7224 */ /* 0x000fe200078e0204 */
[----:B------:R-:W-:Y:S01]  /*0b40*/  SHF.R.U32.HI R0, RZ, R0, R9 ;  /* 0x00000000ff007219 */ /* 0x000fe20000011609 */
[----:B------:R-:W-:Y:S01]  /*0b50*/  IMAD.MOV.U32 R21, RZ, RZ, 0x1 ;  /* 0x00000001ff157424 */ /* 0x000fe200078e00ff */
[----:B------:R-:W-:-:S03]  /*0b60*/  IADD3 R5, P0, RZ, -R89, RZ ;  /* 0x80000059ff057210 */ /* 0x000fc60007f1e0ff */
[----:B------:R-:W1:Y:S02]  /*0b70*/  LDC R6, c[0x0][0x618] ;  /* 0x00018600ff067b82 */ /* 0x000e640000000800 */
[----:B------:R-:W-:-:S04]  /*0b80*/  IMAD.X R9, RZ, RZ, ~R0, P0 ;  /* 0x000000ffff097224 */ /* 0x000fc800000e0e00 */
[-C--:B------:R-:W-:Y:S02]  /*0b90*/  IMAD R0, R9, R26.reuse, RZ ;  /* 0x0000001a09007224 */ /* 0x080fe400078e02ff */
[----:B------:R-:W2:Y:S01]  /*0ba0*/  LDC R11, c[0x0][0x608] ;  /* 0x00018200ff0b7b82 */ /* 0x000ea20000000800 */
[----:B------:R-:W-:-:S04]  /*0bb0*/  IMAD.WIDE.U32 R8, R5, R26, R16 ;  /* 0x0000001a05087225 */ /* 0x000fc800078e0010 */
[----:B------:R-:W-:-:S03]  /*0bc0*/  IMAD R5, R5, R27, R0 ;  /* 0x0000001b05057224 */ /* 0x000fc600078e0200 */
[----:B------:R-:W3:Y:S01]  /*0bd0*/  LDC R12, c[0x0][0x658] ;  /* 0x00019600ff0c7b82 */ /* 0x000ee20000000800 */
[----:B0-----:R-:W-:Y:S01]  /*0be0*/  ISETP.NE.U32.AND P0, PT, R24, RZ, PT ;  /* 0x000000ff1800720c */ /* 0x001fe20003f05070 */
[----:B------:R-:W-:Y:S02]  /*0bf0*/  IMAD.IADD R5, R9, 0x1, R5 ;  /* 0x0000000109057824 */ /* 0x000fe400078e0205 */
[----:B------:R-:W-:Y:S01]  /*0c00*/  IMAD.MOV.U32 R9, RZ, RZ, -0x1 ;  /* 0xffffffffff097424 */ /* 0x000fe200078e00ff */
[----:B------:R-:W-:-:S03]  /*0c10*/  ISETP.NE.AND.EX P0, PT, R25, RZ, PT, P0 ;  /* 0x000000ff1900720c */ /* 0x000fc60003f05300 */
[----:B------:R-:W0:Y:S01]  /*0c20*/  LDC R15, c[0x0][0x600] ;  /* 0x00018000ff0f7b82 */ /* 0x000e220000000800 */
[-CC-:B-1----:R-:W-:Y:S02]  /*0c30*/  SHF.R.U64 R13, R8, R6.reuse, R5.reuse ;  /* 0x00000006080d7219 */ /* 0x182fe40000001205 */
[----:B------:R-:W-:-:S05]  /*0c40*/  SHF.R.U32.HI R0, RZ, R6, R5 ;  /* 0x00000006ff007219 */ /* 0x000fca0000011605 */
[----:B------:R-:W1:Y:S01]  /*0c50*/  LDC R14, c[0x0][0x648] ;  /* 0x00019200ff0e7b82 */ /* 0x000e620000000800 */
[-CC-:B--2---:R-:W-:Y:S02]  /*0c60*/  SHF.R.U64 R27, R13, R11.reuse, R0.reuse ;  /* 0x0000000b0d1b7219 */ /* 0x184fe40000001200 */
[----:B------:R-:W-:-:S05]  /*0c70*/  SHF.R.U32.HI R5, RZ, R11, R0 ;  /* 0x0000000bff057219 */ /* 0x000fca0000011600 */
[----:B------:R-:W2:Y:S01]  /*0c80*/  LDC R20, c[0x0][0x638] ;  /* 0x00018e00ff147b82 */ /* 0x000ea20000000800 */
[-CC-:B---3--:R-:W-:Y:S02]  /*0c90*/  SHF.R.U64 R28, R27, R12.reuse, R5.reuse ;  /* 0x0000000c1b1c7219 */ /* 0x188fe40000001205 */
[-C--:B------:R-:W-:Y:S02]  /*0ca0*/  SHF.L.U32 R0, R9, R12.reuse, RZ ;  /* 0x0000000c09007219 */ /* 0x080fe400000006ff */
[----:B------:R-:W-:Y:S01]  /*0cb0*/  SHF.R.U32.HI R5, RZ, R12, R5 ;  /* 0x0000000cff057219 */ /* 0x000fe20000011605 */
[----:B------:R-:W-:Y:S01]  /*0cc0*/  IMAD.MOV.U32 R4, RZ, RZ, R28 ;  /* 0x000000ffff047224 */ /* 0x000fe200078e001c */
[----:B------:R-:W-:Y:S01]  /*0cd0*/  LOP3.LUT R10, RZ, R0, RZ, 0x33, !PT ;  /* 0x00000000ff0a7212 */ /* 0x000fe200078e33ff */
[----:B------:R-:W3:Y:S01]  /*0ce0*/  LDC R26, c[0x0][0x610] ;  /* 0x00018400ff1a7b82 */ /* 0x000ee20000000800 */
[----:B------:R-:W-:Y:S05]  /*0cf0*/  @!P0 BRA `(.L_x_10) ;  /* 0x0000000000288947 */ /* 0x000fea0003800000 */
[----:B------:R-:W4:Y:S02]  /*0d00*/  LDC R9, c[0x0][0x64c] ;  /* 0x00019300ff097b82 */ /* 0x000f240000000800 */
[----:B----4-:R-:W-:-:S05]  /*0d10*/  IADD3 R9, P0, R28, R9, RZ ;  /* 0x000000091c097210 */ /* 0x010fca0007f1e0ff */
        /* <DEDUP_REMOVED lines=8> */
.L_x_10:
[----:B-1----:R-:W-:Y:S01]  /*0da0*/  SHF.R.U64 R4, R4, R14, R5 ;  /* 0x0000000e04047219 */ /* 0x002fe20000001205 */
[----:B0-----:R-:W-:Y:S01]  /*0db0*/  VIADD R6, R15, 0xffffffff ;  /* 0xffffffff0f067836 */ /* 0x001fe20000000000 */
[----:B------:R-:W-:Y:S02]  /*0dc0*/  SHF.L.U32 R0, R21, R12, RZ ;  /* 0x0000000c15007219 */ /* 0x000fe400000006ff */
[----:B------:R-:W-:Y:S01]  /*0dd0*/  LOP3.LUT R5, R27, R10, RZ, 0xc0, !PT ;  /* 0x0000000a1b057212 */ /* 0x000fe200078ec0ff */
[----:B------:R-:W-:Y:S01]  /*0de0*/  IMAD.MOV R7, RZ, RZ, -R4 ;  /* 0x000000ffff077224 */ /* 0x000fe200078e0a04 */
[----:B------:R-:W-:Y:S02]  /*0df0*/  SEL R3, R3, R30, !P1 ;  /* 0x0000001e03037207 */ /* 0x000fe40004800000 */
[----:B------:R-:W-:Y:S01]  /*0e00*/  LOP3.LUT R6, R13, R6, RZ, 0xc0, !PT ;  /* 0x000000060d067212 */ /* 0x000fe200078ec0ff */
[----:B------:R-:W-:Y:S02]  /*0e10*/  IMAD R4, R0, R4, R5 ;  /* 0x0000000400047224 */ /* 0x000fe400078e0205 */
[----:B--2---:R-:W-:-:S02]  /*0e20*/  IMAD R0, R7, R20, R28 ;  /* 0x0000001407007224 */ /* 0x004fc400078e021c */
[----:B---3--:R-:W-:Y:S02]  /*0e30*/  IMAD R3, R4, R26, R3 ;  /* 0x0000001a04037224 */ /* 0x008fe400078e0203 */
[----:B------:R-:W-:Y:S02]  /*0e40*/  IMAD R96, R0, R15, R6 ;  /* 0x0000000f00607224 */ /* 0x000fe400078e0206 */
[----:B------:R-:W-:-:S03]  /*0e50*/  IMAD.MOV.U32 R4, RZ, RZ, 0x1 ;  /* 0x00000001ff047424 */ /* 0x000fc600078e00ff */
[----:B------:R-:W-:Y:S02]  /*0e60*/  SEL R92, R96, R3, !P1 ;  /* 0x00000003605c7207 */ /* 0x000fe40004800000 */
[----:B------:R-:W-:Y:S02]  /*0e70*/  PRMT R0, R4, 0x7610, R0 ;  /* 0x0000761004007816 */ /* 0x000fe40000000000 */
[----:B------:R-:W-:-:S07]  /*0e80*/  SEL R96, R3, R96, !P1 ;  /* 0x0000006003607207 */ /* 0x000fce0004800000 */
.L_x_8:
[----:B------:R-:W-:-:S08]  /*0e90*/  NOP ;  /* 0x0000000000007918 */ /* 0x000fd00000000000 */
[----:B------:R-:W0:Y:S02]  /*0ea0*/  USETMAXREG.TRY_ALLOC.CTAPOOL UP0, 0xe8 ;  /* 0x000000e8000079c8 */ /* 0x000e240008000600 */
[----:B0-----:R-:W-:-:S13]  /*0eb0*/  PLOP3.LUT P0, PT, PT, PT, UP0, 0x80, 0x0 ;  /* 0x000000000000781c */ /* 0x001fda0003f0f008 */
[----:B------:R-:W-:Y:S05]  /*0ec0*/  @!P0 BRA `(.L_x_8) ;  /* 0xfffffffc00f08947 */ /* 0x000fea000383ffff */
[----:B------:R-:W-:Y:S01]  /*0ed0*/  ULDC.64 UR4, c[0x0][0x598] ;  /* 0x0001660000047ab9 */ /* 0x000fe20000000a00 */
[----:B------:R-:W-:Y:S01]  /*0ee0*/  ULDC.64 UR36, c[0x0][0x208] ;  /* 0x0000820000247ab9 */ /* 0x000fe20000000a00 */
[----:B------:R-:W-:-:S04]  /*0ef0*/  ISETP.NE.U32.AND P0, PT, RZ, UR4, PT ;  /* 0x00000004ff007c0c */ /* 0x000fc8000bf05070 */
[----:B------:R-:W-:-:S13]  /*0f00*/  ISETP.NE.AND.EX P0, PT, RZ, UR5, PT, P0 ;  /* 0x00000005ff007c0c */ /* 0x000fda000bf05300 */
[----:B------:R-:W-:Y:S05]  /*0f10*/  @!P0 BRA `(.L_x_11) ;  /* 0x00000000001c8947 */ /* 0x000fea0003800000 */
[----:B------:R-:W0:Y:S02]  /*0f20*/  LDC.64 R4, c[0x0][0x598] ;  /* 0x00016600ff047b82 */ /* 0x000e240000000a00 */
[----:B0-----:R-:W2:Y:S02]  /*0f30*/  LDG.E.64 R4, desc[UR36][R4.64] ;  /* 0x0000002404047981 */ /* 0x001ea4000c1e1b00 */
[----:B--2---:R-:W-:-:S04]  /*0f40*/  ISETP.NE.U32.AND P0, PT, R4, RZ, PT ;  /* 0x000000ff0400720c */ /* 0x004fc80003f05070 */
[----:B------:R-:W-:-:S13]  /*0f50*/  ISETP.NE.AND.EX P0, PT, R5, RZ, PT, P0 ;  /* 0x000000ff0500720c */ /* 0x000fda0003f05300 */
[----:B------:R-:W-:Y:S05]  /*0f60*/  @!P0 BRA `(.L_x_11) ;  /* 0x0000000000088947 */ /* 0x000fea0003800000 */
[----:B------:R0:W5:Y:S01]  /*0f70*/  LD.E R88, desc[UR36][R4.64] ;  /* 0x0000002404587980 */ /* 0x000162000c101900 */
[----:B------:R-:W-:Y:S05]  /*0f80*/  BRA `(.L_x_12) ;  /* 0x0000000000247947 */ /* 0x000fea0003800000 */
.L_x_11:
[----:B------:R-:W-:Y:S02]  /*0f90*/  ULDC.64 UR4, c[0x0][0x588] ;  /* 0x0001620000047ab9 */ /* 0x000fe40000000a00 */
[----:B------:R-:W-:-:S04]  /*0fa0*/  ISETP.NE.U32.AND P0, PT, RZ, UR4, PT ;  /* 0x00000004ff007c0c */ /* 0x000fc8000bf05070 */
[----:B------:R-:W-:-:S13]  /*0fb0*/  ISETP.NE.AND.EX P0, PT, RZ, UR5, PT, P0 ;  /* 0x00000005ff007c0c */ /* 0x000fda000bf05300 */
[----:B------:R-:W-:Y:S05]  /*0fc0*/  @!P0 BRA `(.L_x_13) ;  /* 0x00000000000c8947 */ /* 0x000fea0003800000 */
[----:B------:R-:W0:Y:S02]  /*0fd0*/  LDC.64 R4, c[0x0][0x588] ;  /* 0x00016200ff047b82 */ /* 0x000e240000000a00 */
[----:B0-----:R1:W5:Y:S01]  /*0fe0*/  LDG.E R88, desc[UR36][R4.64] ;  /* 0x0000002404587981 */ /* 0x001362000c1e1900 */
[----:B------:R-:W-:Y:S05]  /*0ff0*/  BRA `(.L_x_12) ;  /* 0x0000000000087947 */ /* 0x000fea0003800000 */
.L_x_13:
[----:B------:R-:W-:Y:S02]  /*1000*/  ULDC UR4, c[0x0][0x580] ;  /* 0x0001600000047ab9 */ /* 0x000fe40000000800 */
[----:B------:R-:W-:-:S07]  /*1010*/  IMAD.U32 R88, RZ, RZ, UR4 ;  /* 0x00000004ff587e24 */ /* 0x000fce000f8e00ff */
.L_x_12:
[----:B------:R-:W-:Y:S02]  /*1020*/  ULDC.64 UR4, c[0x0][0x5a0] ;  /* 0x0001680000047ab9 */ /* 0x000fe40000000a00 */
[----:B------:R-:W-:-:S04]  /*1030*/  ISETP.NE.U32.AND P0, PT, RZ, UR4, PT ;  /* 0x00000004ff007c0c */ /* 0x000fc8000bf05070 */
[----:B------:R-:W-:-:S13]  /*1040*/  ISETP.NE.AND.EX P0, PT, RZ, UR5, PT, P0 ;  /* 0x00000005ff007c0c */ /* 0x000fda000bf05300 */
[----:B------:R-:W-:Y:S05]  /*1050*/  @!P0 BRA `(.L_x_14) ;  /* 0x00000000001c8947 */ /* 0x000fea0003800000 */
[----:B01----:R-:W0:Y:S02]  /*1060*/  LDC.64 R4, c[0x0][0x5a0] ;  /* 0x00016800ff047b82 */ /* 0x003e240000000a00 */
[----:B0-----:R-:W2:Y:S02]  /*1070*/  LDG.E.64 R4, desc[UR36][R4.64] ;  /* 0x0000002404047981 */ /* 0x001ea4000c1e1b00 */
[----:B--2---:R-:W-:-:S04]  /*1080*/  ISETP.NE.U32.AND P0, PT, R4, RZ, PT ;  /* 0x000000ff0400720c */ /* 0x004fc80003f05070 */
[----:B------:R-:W-:-:S13]  /*1090*/  ISETP.NE.AND.EX P0, PT, R5, RZ, PT, P0 ;  /* 0x000000ff0500720c */ /* 0x000fda0003f05300 */
[----:B------:R-:W-:Y:S05]  /*10a0*/  @!P0 BRA `(.L_x_14) ;  /* 0x0000000000088947 */ /* 0x000fea0003800000 */
[----:B------:R0:W5:Y:S01]  /*10b0*/  LD.E R90, desc[UR36][R4.64] ;  /* 0x00000024045a7980 */ /* 0x000162000c101900 */
[----:B------:R-:W-:Y:S05]  /*10c0*/  BRA `(.L_x_15) ;  /* 0x0000000000247947 */ /* 0x000fea0003800000 */
.L_x_14:
[----:B------:R-:W-:Y:S02]  /*10d0*/  ULDC.64 UR4, c[0x0][0x590] ;  /* 0x0001640000047ab9 */ /* 0x000fe40000000a00 */
[----:B------:R-:W-:-:S04]  /*10e0*/  ISETP.NE.U32.AND P0, PT, RZ, UR4, PT ;  /* 0x00000004ff007c0c */ /* 0x000fc8000bf05070 */
[----:B------:R-:W-:-:S13]  /*10f0*/  ISETP.NE.AND.EX P0, PT, RZ, UR5, PT, P0 ;  /* 0x00000005ff007c0c */ /* 0x000fda000bf05300 */
[----:B------:R-:W-:Y:S05]  /*1100*/  @!P0 BRA `(.L_x_16) ;  /* 0x00000000000c8947 */ /* 0x000fea0003800000 */
[----:B------:R-:W2:Y:S02]  /*1110*/  LDC.64 R90, c[0x0][0x590] ;  /* 0x00016400ff5a7b82 */ /* 0x000ea40000000a00 */
[----:B--2---:R2:W5:Y:S01]  /*1120*/  LDG.E R90, desc[UR36][R90.64] ;  /* 0x000000245a5a7981 */ /* 0x004562000c1e1900 */
[----:B------:R-:W-:Y:S05]  /*1130*/  BRA `(.L_x_15) ;  /* 0x0000000000087947 */ /* 0x000fea0003800000 */
.L_x_16:
[----:B------:R-:W-:Y:S02]  /*1140*/  ULDC UR4, c[0x0][0x584] ;  /* 0x0001610000047ab9 */ /* 0x000fe40000000800 */
[----:B------:R-:W-:-:S07]  /*1150*/  IMAD.U32 R90, RZ, RZ, UR4 ;  /* 0x00000004ff5a7e24 */ /* 0x000fce000f8e00ff */
.L_x_15:
[----:B------:R-:W-:-:S13]  /*1160*/  LOP3.LUT P0, RZ, R0, 0xff, RZ, 0xc0, !PT ;  /* 0x000000ff00ff7812 */ /* 0x000fda000780c0ff */
[----:B------:R-:W-:Y:S05]  /*1170*/  @!P0 EXIT ;  /* 0x000000000000894d */ /* 0x000fea0003800000 */
[----:B------:R-:W-:Y:S01]  /*1180*/  ULDC UR4, c[0x0][0x28c] ;  /* 0x0000a30000047ab9 */ /* 0x000fe20000000800 */
[----:B------:R-:W-:Y:S01]  /*1190*/  LOP3.LUT R106, R19, 0x1, RZ, 0xfc, !PT ;  /* 0x00000001136a7812 */ /* 0x000fe200078efcff */
[----:B------:R-:W-:Y:S01]  /*11a0*/  UIADD3 UR4, UR4, 0x3f, URZ ;  /* 0x0000003f04047890 */ /* 0x000fe2000fffe03f */
[----:B------:R-:W-:Y:S01]  /*11b0*/  UMOV UR38, URZ ;  /* 0x0000003f00267c82 */ /* 0x000fe20008000000 */
[----:B------:R-:W-:Y:S02]  /*11c0*/  UMOV UR39, URZ ;  /* 0x0000003f00277c82 */ /* 0x000fe40008000000 */
[----:B------:R-:W-:-:S04]  /*11d0*/  USHF.R.S32.HI UR5, URZ, 0x1f, UR4 ;  /* 0x0000001f3f057899 */ /* 0x000fc80008011404 */
[----:B------:R-:W-:-:S04]  /*11e0*/  ULEA.HI UR5, UR5, UR4, URZ, 0x6 ;  /* 0x0000000405057291 */ /* 0x000fc8000f8f303f */
[----:B------:R-:W-:-:S12]  /*11f0*/  USHF.R.S32.HI UR40, URZ, 0x6, UR5 ;  /* 0x000000063f287899 */ /* 0x000fd80008011405 */
.L_x_160:
[----:B------:R-:W-:Y:S01]  /*1200*/  LOP3.LUT R0, R18, 0x80, RZ, 0xc0, !PT ;  /* 0x0000008012007812 */ /* 0x000fe200078ec0ff */
[----:B---3--:R-:W3:Y:S01]  /*1210*/  S2UR UR7, SR_CgaCtaId ;  /* 0x00000000000779c3 */ /* 0x008ee20000008800 */
[----:B------:R-:W-:Y:S02]  /*1220*/  UMOV UR6, 0x400 ;  /* 0x0000040000067882 */ /* 0x000fe40000000000 */
[----:B------:R-:W-:-:S06]  /*1230*/  SHF.R.U32.HI R0, RZ, 0x7, R0 ;  /* 0x00000007ff007819 */ /* 0x000fcc0000011600 */
[----:B----4-:R-:W4:Y:S01]  /*1240*/  SHFL.IDX PT, R0, R0, RZ, 0x1f ;  /* 0x00001fff00007589 */ /* 0x010f2200000e0000 */
[----:B---3--:R-:W-:Y:S01]  /*1250*/  ULEA UR6, UR7, UR6, 0x18 ;  /* 0x0000000607067291 */ /* 0x008fe2000f8ec03f */
[----:B----4-:R-:W-:-:S13]  /*1260*/  R2UR UR4, R0 ;  /* 0x00000000000472ca */ /* 0x010fda00000e0000 */
[----:B------:R-:W-:-:S04]  /*1270*/  ULEA.HI UR5, UR4, UR4, URZ, 0x1 ;  /* 0x0000000404057291 */ /* 0x000fc8000f8f083f */
[----:B------:R-:W-:-:S04]  /*1280*/  ULOP3.LUT UR5, UR5, 0x7fffe, URZ, 0xc0, !UPT ;  /* 0x0007fffe05057892 */ /* 0x000fc8000f8ec03f */
[----:B------:R-:W-:-:S03]  /*1290*/  UIADD3 UR5, UR4, -UR5, URZ ;  /* 0x8000000504057290 */ /* 0x000fc6000fffe03f */
[----:B------:R-:W-:Y:S01]  /*12a0*/  ULDC UR4, c[0x0][0x28c] ;  /* 0x0000a30000047ab9 */ /* 0x000fe20000000800 */
[----:B------:R-:W-:Y:S01]  /*12b0*/  ULEA UR5, UR5, UR6, 0xd ;  /* 0x0000000605057291 */ /* 0x000fe2000f8e683f */
[----:B------:R-:W-:-:S03]  /*12c0*/  ISETP.LT.AND P0, PT, RZ, UR4, PT ;  /* 0x00000004ff007c0c */ /* 0x000fc6000bf01270 */
[----:B------:R-:W-:-:S04]  /*12d0*/  UIADD3 UR5, UR5, 0x100, URZ ;  /* 0x0000010005057890 */ /* 0x000fc8000fffe03f */
[----:B------:R-:W-:-:S04]  /*12e0*/  USHF.R.U32.HI UR5, URZ, 0x4, UR5 ;  /* 0x000000043f057899 */ /* 0x000fc80008011605 */
[----:B------:R-:W-:Y:S02]  /*12f0*/  ULOP3.LUT UR41, UR5, 0x3fff, URZ, 0xc0, !UPT ;  /* 0x00003fff05297892 */ /* 0x000fe4000f8ec03f */
[----:B01---5:R-:W-:Y:S10]  /*1300*/  @P0 BRA `(.L_x_17) ;  /* 0x0000000000400947 */ /* 0x023ff40003800000 */
[----:B------:R-:W-:Y:S01]  /*1310*/  MOV R0, 0x0 ;  /* 0x0000000000007802 */ /* 0x000fe20000000f00 */
[----:B------:R-:W-:Y:S01]  /*1320*/  ULDC.64 UR4, c[0x4][0x68] ;  /* 0x01001a0000047ab9 */ /* 0x000fe20000000a00 */
[----:B------:R-:W-:Y:S01]  /*1330*/  ULDC.64 UR6, c[0x4][0x8] ;  /* 0x0100020000067ab9 */ /* 0x000fe20000000a00 */
[----:B01----:R-:W-:Y:S01]  /*1340*/  IMAD.U32 R4, RZ, RZ, UR4 ;  /* 0x00000004ff047e24 */ /* 0x003fe2000f8e00ff */
[----:B------:R0:W1:Y:S01]  /*1350*/  LDC.64 R14, c[0x4][R0] ;  /* 0x01000000000e7b82 */ /* 0x0000620000000a00 */
[----:B------:R-:W-:Y:S01]  /*1360*/  IMAD.U32 R5, RZ, RZ, UR5 ;  /* 0x00000005ff057e24 */ /* 0x000fe2000f8e00ff */
[----:B------:R-:W-:Y:S01]  /*1370*/  ULDC.64 UR4, c[0x4][0x70] ;  /* 0x01001c0000047ab9 */ /* 0x000fe20000000a00 */
[----:B------:R-:W-:Y:S02]  /*1380*/  IMAD.U32 R10, RZ, RZ, UR6 ;  /* 0x00000006ff0a7e24 */ /* 0x000fe4000f8e00ff */
[----:B------:R-:W-:Y:S02]  /*1390*/  IMAD.U32 R6, RZ, RZ, UR4 ;  /* 0x00000004ff067e24 */ /* 0x000fe4000f8e00ff */
[----:B------:R-:W-:-:S02]  /*13a0*/  IMAD.U32 R7, RZ, RZ, UR5 ;  /* 0x00000005ff077e24 */ /* 0x000fc4000f8e00ff */
[----:B------:R-:W-:Y:S02]  /*13b0*/  IMAD.U32 R11, RZ, RZ, UR7 ;  /* 0x00000007ff0b7e24 */ /* 0x000fe4000f8e00ff */
[----:B------:R-:W-:Y:S02]  /*13c0*/  IMAD.MOV.U32 R8, RZ, RZ, 0x1e1 ;  /* 0x000001e1ff087424 */ /* 0x000fe400078e00ff */
[----:B------:R-:W-:Y:S02]  /*13d0*/  IMAD.MOV.U32 R12, RZ, RZ, 0x1 ;  /* 0x00000001ff0c7424 */ /* 0x000fe400078e00ff */
[----:B0-----:R-:W-:-:S07]  /*13e0*/  IMAD.MOV.U32 R13, RZ, RZ, RZ ;  /* 0x000000ffff0d7224 */ /* 0x001fce00078e00ff */
[----:B------:R-:W-:-:S07]  /*13f0*/  LEPC R20, `(.L_x_17) ;  /* 0x000000001014794e */ /* 0x000fce0000000000 */
[----:B-12--5:R-:W-:Y:S05]  /*1400*/  CALL.ABS.NOINC R14 ;  /* 0x000000000e007343 */ /* 0x026fea0003c00000 */
.L_x_17:
[----:B------:R-:W-:-:S13]  /*1410*/  ISETP.NE.AND P0, PT, R106, 0x3, PT ;  /* 0x000000036a00780c */ /* 0x000fda0003f05270 */
[----:B------:R-:W-:Y:S05]  /*1420*/  @!P0 BRA `(.L_x_18) ;  /* 0x0000000000048947 */ /* 0x000fea0003800000 */
[----:B------:R-:W-:Y:S01]  /*1430*/  BPT.TRAP 0x1 ;  /* 0x000000040000795c */ /* 0x000fe20000300000 */
.L_x_18:
[----:B------:R-:W3:Y:S01]  /*1440*/  S2UR UR5, SR_CgaCtaId ;  /* 0x00000000000579c3 */ /* 0x000ee20000008800 */
[----:B------:R-:W-:Y:S01]  /*1450*/  UMOV UR4, 0x400 ;  /* 0x0000040000047882 */ /* 0x000fe20000000000 */
[----:B------:R-:W-:Y:S02]  /*1460*/  IMAD.U32 R0, RZ, RZ, UR38 ;  /* 0x00000026ff007e24 */ /* 0x000fe4000f8e00ff */
[----:B------:R-:W-:-:S03]  /*1470*/  IMAD.U32 R3, RZ, RZ, UR39 ;  /* 0x00000027ff037e24 */ /* 0x000fc6000f8e00ff */
[----:B------:R-:W-:Y:S01]  /*1480*/  SHF.L.U32 R0, R0, 0x1f, RZ ;  /* 0x0000001f00007819 */ /* 0x000fe200000006ff */
[----:B---3--:R-:W-:-:S06]  /*1490*/  ULEA UR4, UR5, UR4, 0x18 ;  /* 0x0000000405047291 */ /* 0x008fcc000f8ec03f */
[----:B------:R-:W-:-:S04]  /*14a0*/  IMAD.U32 R6, RZ, RZ, UR4 ;  /* 0x00000004ff067e24 */ /* 0x000fc8000f8e00ff */
[----:B------:R-:W-:-:S04]  /*14b0*/  IMAD R3, R3, 0x8, R6 ;  /* 0x0000000803037824 */ /* 0x000fc800078e0206 */
[----:B------:R3:W4:Y:S01]  /*14c0*/  SYNCS.PHASECHK.TRANS64.TRYWAIT P1, [R3+URZ], R0 ;  /* 0x00000000030075a7 */ /* 0x000722000802017f */
[----:B------:R-:W-:Y:S05]  /*14d0*/  @!P0 BRA `(.L_x_19) ;  /* 0x0000000000048947 */ /* 0x000fea0003800000 */
[----:B------:R-:W-:Y:S01]  /*14e0*/  BPT.TRAP 0x1 ;  /* 0x000000040000795c */ /* 0x000fe20000300000 */
.L_x_19:
[----:B----4-:R-:W-:Y:S05]  /*14f0*/  @P1 BRA `(.L_x_20) ;  /* 0x0000000000081947 */ /* 0x010fea0003800000 */
[----:B------:R-:W4:Y:S02]  /*1500*/  SYNCS.PHASECHK.TRANS64.TRYWAIT P1, [R3+URZ], R0 ;  /* 0x00000000030075a7 */ /* 0x000f24000802017f */
[----:B----4-:R-:W-:Y:S05]  /*1510*/  @!P1 BRA `(.L_x_21) ;  /* 0x00000078005c9947 */ /* 0x010fea0003800000 */
.L_x_20:
[----:B------:R-:W-:-:S04]  /*1520*/  UISETP.LT.AND UP0, UPT, UR40, 0x1, UPT ;  /* 0x000000012800788c */ /* 0x000fc8000bf01270 */
[----:B------:R-:W-:-:S06]  /*1530*/  USEL UR4, UR40, 0x1, UP0 ;  /* 0x0000000128047887 */ /* 0x000fcc0008000000 */
[----:B---34-:R-:W-:Y:S01]  /*1540*/  IMAD.U32 R0, RZ, RZ, UR4 ;  /* 0x00000004ff007e24 */ /* 0x018fe2000f8e00ff */
[----:B------:R-:W-:Y:S05]  /*1550*/  WARPSYNC.ALL ;  /* 0x0000000000007948 */ /* 0x000fea0003800000 */
[----:B------:R-:W-:-:S04]  /*1560*/  IADD3 R0, -R0, UR40, RZ ;  /* 0x0000002800007c10 */ /* 0x000fc8000fffe1ff */
[----:B------:R-:W-:Y:S02]  /*1570*/  ISETP.GE.AND P1, PT, R0, 0x1, PT ;  /* 0x000000010000780c */ /* 0x000fe40003f26270 */
[----:B------:R-:W-:Y:S01]  /*1580*/  R2UR UR4, R6 ;  /* 0x00000000060472ca */ /* 0x000fe200000e0000 */
[----:B------:R-:W-:Y:S01]  /*1590*/  WARPGROUP.ARRIVE ;  /* 0x00000000000079c5 */ /* 0x000fe20000000000 */
[----:B------:R-:W-:Y:S01]  /*15a0*/  UMOV UR9, 0x40000040 ;  /* 0x4000004000097882 */ /* 0x000fe20000000000 */
[----:B------:R-:W-:-:S10]  /*15b0*/  UMOV UR11, 0x40000040 ;  /* 0x40000040000b7882 */ /* 0x000fd40000000000 */
[----:B------:R-:W-:-:S04]  /*15c0*/  UIADD3 UR4, UR4, 0x20100, URZ ;  /* 0x0002010004047890 */ /* 0x000fc8000fffe03f */
[----:B------:R-:W-:-:S04]  /*15d0*/  USHF.R.U32.HI UR4, URZ, 0x4, UR4 ;  /* 0x000000043f047899 */ /* 0x000fc80008011604 */
[----:B------:R-:W-:Y:S02]  /*15e0*/  ULOP3.LUT UR5, UR4, 0x3fff, URZ, 0xc0, !UPT ;  /* 0x00003fff04057892 */ /* 0x000fe4000f8ec03f */
[----:B------:R-:W-:Y:S02]  /*15f0*/  ULOP3.LUT UR4, UR41, 0x10000, URZ, 0xfc, !UPT ;  /* 0x0001000029047892 */ /* 0x000fe4000f8efc3f */
[----:B------:R-:W-:Y:S02]  /*1600*/  ULOP3.LUT UR5, UR5, 0x10000, URZ, 0xfc, !UPT ;  /* 0x0001000005057892 */ /* 0x000fe4000f8efc3f */
[----:B------:R-:W-:Y:S02]  /*1610*/  ULEA UR7, UR39, UR4, 0xb ;  /* 0x0000000427077291 */ /* 0x000fe4000f8e583f */
[----:B------:R-:W-:Y:S02]  /*1620*/  ULEA UR6, UR39, UR5, 0x9 ;  /* 0x0000000527067291 */ /* 0x000fe4000f8e483f */
[----:B------:R-:W-:-:S03]  /*1630*/  UIADD3 UR12, UR7, 0x400, URZ ;  /* 0x00000400070c7890 */ /* 0x000fc6000fffe03f */
[----:B------:R-:W-:Y:S02]  /*1640*/  UMOV UR8, UR7 ;  /* 0x0000000700087c82 */ /* 0x000fe40008000000 */
[----:B------:R-:W-:Y:S02]  /*1650*/  UMOV UR10, UR6 ;  /* 0x00000006000a7c82 */ /* 0x000fe40008000000 */
[----:B------:R-:W-:Y:S01]  /*1660*/  HGMMA.64x64x16.F32.BF16 R56, gdesc[UR8], RZ, !UPT, gsb0 ;  /* 0x00e00000083879f0 */ /* 0x000fe2000c0018ff */
[----:B------:R-:W-:Y:S01]  /*1670*/  UMOV UR8, UR12 ;  /* 0x0000000c00087c82 */ /* 0x000fe20008000000 */
[----:B------:R-:W-:Y:S01]  /*1680*/  UMOV UR9, 0x40000040 ;  /* 0x4000004000097882 */ /* 0x000fe20000000000 */
[----:B------:R-:W-:Y:S01]  /*1690*/  UIADD3 UR12, UR7, 0x402, URZ ;  /* 0x00000402070c7890 */ /* 0x000fe2000fffe03f */
[----:B------:R-:W-:Y:S02]  /*16a0*/  WARPGROUP.DEPBAR.LE gsb0, 0x0 ;  /* 0x00008000000079c5 */ /* 0x000fe40000010000 */
[----:B------:R-:W-:-:S06]  /*16b0*/  WARPGROUP.ARRIVE ;  /* 0x00000000000079c5 */ /* 0x000fcc0000000000 */
[----:B------:R-:W-:Y:S01]  /*16c0*/  HGMMA.64x64x16.F32.BF16 R24, gdesc[UR8], RZ, !UPT, gsb0 ;  /* 0x00e00000081879f0 */ /* 0x000fe2000c0018ff */
[----:B------:R-:W-:Y:S02]  /*16d0*/  UIADD3 UR8, UR7, 0x2, URZ ;  /* 0x0000000207087890 */ /* 0x000fe4000fffe03f */
[----:B------:R-:W-:Y:S01]  /*16e0*/  UIADD3 UR10, UR6, 0x2, URZ ;  /* 0x00000002060a7890 */ /* 0x000fe2000fffe03f */
[----:B------:R-:W-:Y:S01]  /*16f0*/  UMOV UR9, 0x40000040 ;  /* 0x4000004000097882 */ /* 0x000fe20000000000 */
[----:B------:R-:W-:Y:S01]  /*1700*/  UMOV UR11, 0x40000040 ;  /* 0x40000040000b7882 */ /* 0x000fe20000000000 */
[----:B------:R-:W-:Y:S02]  /*1710*/  WARPGROUP.DEPBAR.LE gsb0, 0x0 ;  /* 0x00008000000079c5 */ /* 0x000fe40000010000 */
[----:B------:R-:W-:-:S06]  /*1720*/  WARPGROUP.ARRIVE ;  /* 0x00000000000079c5 */ /* 0x000fcc0000000000 */
[----:B------:R-:W-:Y:S01]  /*1730*/  HGMMA.64x64x16.F32.BF16 R56, gdesc[UR8], R56, gsb0 ;  /* 0x00e00000083879f0 */ /* 0x000fe20008001838 */
[----:B------:R-:W-:Y:S01]  /*1740*/  UMOV UR8, UR12 ;  /* 0x0000000c00087c82 */ /* 0x000fe20008000000 */
[----:B------:R-:W-:Y:S01]  /*1750*/  UMOV UR9, 0x40000040 ;  /* 0x4000004000097882 */ /* 0x000fe20000000000 */
[----:B------:R-:W-:Y:S01]  /*1760*/  UIADD3 UR12, UR7, 0x404, URZ ;  /* 0x00000404070c7890 */ /* 0x000fe2000fffe03f */
[----:B------:R-:W-:Y:S02]  /*1770*/  WARPGROUP.DEPBAR.LE gsb0, 0x0 ;  /* 0x00008000000079c5 */ /* 0x000fe40000010000 */
[----:B------:R-:W-:-:S06]  /*1780*/  WARPGROUP.ARRIVE ;  /* 0x00000000000079c5 */ /* 0x000fcc0000000000 */
[----:B------:R-:W-:Y:S01]  /*1790*/  HGMMA.64x64x16.F32.BF16 R24, gdesc[UR8], R24, gsb0 ;  /* 0x00e00000081879f0 */ /* 0x000fe20008001818 */
        /* <DEDUP_REMOVED lines=9> */
[----:B------:R-:W-:Y:S02]  /*1830*/  WARPGROUP.DEPBAR.LE gsb0, 0x0 ;  /* 0x00008000000079c5 */ /* 0x000fe40000010000 */
[----:B------:R-:W-:-:S06]  /*1840*/  WARPGROUP.ARRIVE ;  /* 0x00000000000079c5 */ /* 0x000fcc0000000000 */
[----:B------:R-:W-:Y:S01]  /*1850*/  HGMMA.64x64x16.F32.BF16 R24, gdesc[UR8], R24, gsb0 ;  /* 0x00e00000081879f0 */ /* 0x000fe20008001818 */
[----:B------:R-:W-:Y:S02]  /*1860*/  UIADD3 UR8, UR7, 0x6, URZ ;  /* 0x0000000607087890 */ /* 0x000fe4000fffe03f */
[----:B------:R-:W-:Y:S01]  /*1870*/  UIADD3 UR10, UR6, 0x6, URZ ;  /* 0x00000006060a7890 */ /* 0x000fe2000fffe03f */
[----:B------:R-:W-:Y:S01]  /*1880*/  UMOV UR9, 0x40000040 ;  /* 0x4000004000097882 */ /* 0x000fe20000000000 */
[----:B------:R-:W-:Y:S01]  /*1890*/  UMOV UR11, 0x40000040 ;  /* 0x40000040000b7882 */ /* 0x000fe20000000000 */
[----:B------:R-:W-:Y:S01]  /*18a0*/  UIADD3 UR7, UR7, 0x406, URZ ;  /* 0x0000040607077890 */ /* 0x000fe2000fffe03f */
[----:B------:R-:W-:Y:S02]  /*18b0*/  WARPGROUP.DEPBAR.LE gsb0, 0x0 ;  /* 0x00008000000079c5 */ /* 0x000fe40000010000 */
[----:B------:R-:W-:-:S06]  /*18c0*/  WARPGROUP.ARRIVE ;  /* 0x00000000000079c5 */ /* 0x000fcc0000000000 */
[----:B------:R-:W-:Y:S01]  /*18d0*/  HGMMA.64x64x16.F32.BF16 R56, gdesc[UR8], R56, gsb0 ;  /* 0x00e00000083879f0 */ /* 0x000fe20008001838 */
[----:B------:R-:W-:Y:S01]  /*18e0*/  UMOV UR8, UR7 ;  /* 0x0000000700087c82 */ /* 0x000fe20008000000 */
[----:B------:R-:W-:Y:S01]  /*18f0*/  UMOV UR9, 0x40000040 ;  /* 0x4000004000097882 */ /* 0x000fe20000000000 */
[----:B------:R-:W-:Y:S02]  /*1900*/  WARPGROUP.DEPBAR.LE gsb0, 0x0 ;  /* 0x00008000000079c5 */ /* 0x000fe40000010000 */
[----:B------:R-:W-:-:S06]  /*1910*/  WARPGROUP.ARRIVE ;  /* 0x00000000000079c5 */ /* 0x000fcc0000000000 */
[----:B------:R-:W-:Y:S03]  /*1920*/  HGMMA.64x64x16.F32.BF16 R24, gdesc[UR8], R24, gsb0 ;  /* 0x00e00000081879f0 */ /* 0x000fe60008001818 */
[----:B------:R-:W-:Y:S02]  /*1930*/  WARPGROUP.DEPBAR.LE gsb0, 0x0 ;  /* 0x00008000000079c5 */ /* 0x000fe40000010000 */
[----:B------:R-:W-:Y:S05]  /*1940*/  @!P1 BRA `(.L_x_22) ;  /* 0x0000000400849947 */ /* 0x000fea0003800000 */
[----:B------:R-:W-:Y:S02]  /*1950*/  UIADD3 UR6, UR39, 0x1, URZ ;  /* 0x0000000127067890 */ /* 0x000fe4000fffe03f */
[----:B------:R-:W-:Y:S02]  /*1960*/  IMAD.U32 R3, RZ, RZ, UR39 ;  /* 0x00000027ff037e24 */ /* 0x000fe4000f8e00ff */
[----:B------:R-:W-:-:S04]  /*1970*/  UISETP.NE.AND UP0, UPT, UR6, 0x4, UPT ;  /* 0x000000040600788c */ /* 0x000fc8000bf05270 */
[----:B------:R-:W-:Y:S02]  /*1980*/  USEL UR7, URZ, 0x1, UP0 ;  /* 0x000000013f077887 */ /* 0x000fe40008000000 */
[----:B------:R-:W-:Y:S02]  /*1990*/  USEL UR6, UR6, URZ, UP0 ;  /* 0x0000003f06067287 */ /* 0x000fe40008000000 */
[----:B------:R-:W-:-:S06]  /*19a0*/  ULOP3.LUT UR7, UR38, UR7, URZ, 0x3c, !UPT ;  /* 0x0000000726077292 */ /* 0x000fcc000f8e3c3f */
[----:B------:R-:W-:-:S07]  /*19b0*/  IMAD.U32 R7, RZ, RZ, UR7 ;  /* 0x00000007ff077e24 */ /* 0x000fce000f8e00ff */
.L_x_29:
[----:B------:R-:W-:Y:S05]  /*19c0*/  @!P0 BRA `(.L_x_23) ;  /* 0x0000000000048947 */ /* 0x000fea0003800000 */
[----:B------:R-:W-:Y:S01]  /*19d0*/  BPT.TRAP 0x1 ;  /* 0x000000040000795c */ /* 0x000fe20000300000 */
.L_x_23:
[----:B------:R-:W3:Y:S01]  /*19e0*/  S2UR UR8, SR_CgaCtaId ;  /* 0x00000000000879c3 */ /* 0x000ee20000008800 */
[----:B------:R-:W-:Y:S01]  /*19f0*/  UMOV UR7, 0x400 ;  /* 0x0000040000077882 */ /* 0x000fe20000000000 */
[----:B01----:R-:W-:Y:S01]  /*1a00*/  IMAD.U32 R5, RZ, RZ, UR6 ;  /* 0x00000006ff057e24 */ /* 0x003fe2000f8e00ff */
[----:B------:R-:W-:Y:S01]  /*1a10*/  SHF.L.U32 R4, R7, 0x1f, RZ ;  /* 0x0000001f07047819 */ /* 0x000fe200000006ff */
[----:B---3--:R-:W-:-:S06]  /*1a20*/  ULEA UR7, UR8, UR7, 0x18 ;  /* 0x0000000708077291 */ /* 0x008fcc000f8ec03f */
[----:B------:R-:W-:-:S04]  /*1a30*/  IMAD.U32 R6, RZ, RZ, UR7 ;  /* 0x00000007ff067e24 */ /* 0x000fc8000f8e00ff */
[----:B------:R-:W-:-:S04]  /*1a40*/  IMAD R5, R5, 0x8, R6 ;  /* 0x0000000805057824 */ /* 0x000fc800078e0206 */
[----:B------:R0:W1:Y:S01]  /*1a50*/  SYNCS.PHASECHK.TRANS64.TRYWAIT P1, [R5+URZ], R4 ;  /* 0x00000004050075a7 */ /* 0x000062000802017f */
[----:B------:R-:W-:Y:S05]  /*1a60*/  @!P0 BRA `(.L_x_24) ;  /* 0x0000000000048947 */ /* 0x000fea0003800000 */
[----:B------:R-:W-:Y:S01]  /*1a70*/  BPT.TRAP 0x1 ;  /* 0x000000040000795c */ /* 0x000fe20000300000 */
.L_x_24:
[----:B-1----:R-:W-:Y:S05]  /*1a80*/  @P1 BRA `(.L_x_25) ;  /* 0x0000000000081947 */ /* 0x002fea0003800000 */
[----:B------:R-:W1:Y:S02]  /*1a90*/  SYNCS.PHASECHK.TRANS64.TRYWAIT P1, [R5+URZ], R4 ;  /* 0x00000004050075a7 */ /* 0x000e64000802017f */
[----:B-1----:R-:W-:Y:S05]  /*1aa0*/  @!P1 BRA `(.L_x_26) ;  /* 0x00000074000c9947 */ /* 0x002fea0003800000 */
.L_x_25:
[----:B------:R-:W-:Y:S01]  /*1ab0*/  ULEA UR7, UR6, UR5, 0x9 ;  /* 0x0000000506077291 */ /* 0x000fe2000f8e483f */
[----:B------:R-:W-:Y:S01]  /*1ac0*/  WARPGROUP.ARRIVE ;  /* 0x00000000000079c5 */ /* 0x000fe20000000000 */
[----:B------:R-:W-:Y:S01]  /*1ad0*/  ULEA UR12, UR6, UR4, 0xb ;  /* 0x00000004060c7291 */ /* 0x000fe2000f8e583f */
[----:B------:R-:W-:Y:S01]  /*1ae0*/  UMOV UR11, 0x40000040 ;  /* 0x40000040000b7882 */ /* 0x000fe20000000000 */
[----:B------:R-:W-:Y:S02]  /*1af0*/  UMOV UR9, 0x40000040 ;  /* 0x4000004000097882 */ /* 0x000fe40000000000 */
[----:B------:R-:W-:Y:S01]  /*1b00*/  UIADD3 UR13, UR12, 0x400, URZ ;  /* 0x000004000c0d7890 */ /* 0x000fe2000fffe03f */
[----:B------:R-:W-:Y:S02]  /*1b10*/  UMOV UR10, UR7 ;  /* 0x00000007000a7c82 */ /* 0x000fe40008000000 */
[----:B------:R-:W-:Y:S02]  /*1b20*/  UMOV UR8, UR12 ;  /* 0x0000000c00087c82 */ /* 0x000fe40008000000 */
[----:B------:R-:W-:Y:S01]  /*1b30*/  HGMMA.64x64x16.F32.BF16 R56, gdesc[UR8], R56, gsb0 ;  /* 0x00e00000083879f0 */ /* 0x000fe20008001838 */
[----:B------:R-:W-:Y:S01]  /*1b40*/  UMOV UR9, 0x40000040 ;  /* 0x4000004000097882 */ /* 0x000fe20000000000 */
[----:B------:R-:W-:Y:S01]  /*1b50*/  UMOV UR8, UR13 ;  /* 0x0000000d00087c82 */ /* 0x000fe20008000000 */
[----:B------:R-:W-:Y:S01]  /*1b60*/  UIADD3 UR13, UR12, 0x402, URZ ;  /* 0x000004020c0d7890 */ /* 0x000fe2000fffe03f */
[----:B------:R-:W-:-:S02]  /*1b70*/  WARPGROUP.DEPBAR.LE gsb0, 0x0 ;  /* 0x00008000000079c5 */ /* 0x000fc40000010000 */
        /* <DEDUP_REMOVED lines=42> */
[----:B------:R-:W-:Y:S01]  /*1e20*/  BPT.TRAP 0x1 ;  /* 0x000000040000795c */ /* 0x000fe20000300000 */
.L_x_27:
[----:B------:R-:W-:-:S13]  /*1e30*/  ISETP.NE.AND P1, PT, R23, RZ, PT ;  /* 0x000000ff1700720c */ /* 0x000fda0003f25270 */
[----:B01----:R-:W-:-:S04]  /*1e40*/  @P1 IMAD R4, R3, 0x8, R6 ;  /* 0x0000000803041824 */ /* 0x003fc800078e0206 */
[----:B------:R-:W-:-:S05]  /*1e50*/  @P1 VIADD R5, R4, 0x20 ;  /* 0x0000002004051836 */ /* 0x000fca0000000000 */
[----:B------:R-:W-:-:S04]  /*1e60*/  @P1 PRMT R5, R22, 0x654, R5 ;  /* 0x0000065416051816 */ /* 0x000fc80000000005 */
[----:B------:R0:W-:Y:S01]  /*1e70*/  @P1 SYNCS.ARRIVE.TRANS64.RED.A1T0 RZ, [R5+URZ], RZ ;  /* 0x000000ff05ff19a7 */ /* 0x0001e2000810043f */
[----:B------:R-:W-:-:S13]  /*1e80*/  ISETP.GT.U32.AND P1, PT, R19, 0x1, PT ;  /* 0x000000011300780c */ /* 0x000fda0003f24070 */
[----:B0-----:R-:W-:Y:S05]  /*1e90*/  @P1 BRA `(.L_x_28) ;  /* 0x0000000000041947 */ /* 0x001fea0003800000 */
[----:B------:R-:W-:Y:S01]  /*1ea0*/  BPT.TRAP 0x1 ;  /* 0x000000040000795c */ /* 0x000fe20000300000 */
.L_x_28:
[----:B------:R-:W-:Y:S01]  /*1eb0*/  UIADD3 UR6, UR6, 0x1, URZ ;  /* 0x0000000106067890 */ /* 0x000fe2000fffe03f */
[C---:B------:R-:W-:Y:S01]  /*1ec0*/  ISETP.GT.AND P2, PT, R0.reuse, 0x1, PT ;  /* 0x000000010000780c */ /* 0x040fe20003f44270 */
[----:B------:R-:W-:Y:S02]  /*1ed0*/  VIADD R3, R3, 0x1 ;  /* 0x0000000103037836 */ /* 0x000fe40000000000 */
[----:B------:R-:W-:Y:S01]  /*1ee0*/  UISETP.NE.AND UP0, UPT, UR6, 0x4, UPT ;  /* 0x000000040600788c */ /* 0x000fe2000bf05270 */
[----:B------:R-:W-:Y:S02]  /*1ef0*/  VIADD R0, R0, 0xffffffff ;  /* 0xffffffff00007836 */ /* 0x000fe40000000000 */
[C---:B------:R-:W-:Y:S01]  /*1f00*/  ISETP.NE.AND P1, PT, R3.reuse, 0x4, PT ;  /* 0x000000040300780c */ /* 0x040fe20003f25270 */
[----:B------:R-:W-:Y:S02]  /*1f10*/  USEL UR7, URZ, 0x1, UP0 ;  /* 0x000000013f077887 */ /* 0x000fe40008000000 */
[----:B------:R-:W-:Y:S01]  /*1f20*/  USEL UR6, UR6, URZ, UP0 ;  /* 0x0000003f06067287 */ /* 0x000fe20008000000 */
[----:B------:R-:W-:-:S03]  /*1f30*/  SEL R3, R3, RZ, P1 ;  /* 0x000000ff03037207 */ /* 0x000fc60000800000 */
[----:B------:R-:W-:Y:S01]  /*1f40*/  LOP3.LUT R7, R7, UR7, RZ, 0x3c, !PT ;  /* 0x0000000707077c12 */ /* 0x000fe2000f8e3cff */
[----:B------:R-:W-:Y:S07]  /*1f50*/  @P2 BRA `(.L_x_29) ;  /* 0xfffffff800982947 */ /* 0x000fee000383ffff */
.L_x_22:
[----:B------:R-:W3:Y:S02]  /*1f60*/  LDC R0, c[0x0][0x28c] ;  /* 0x0000a300ff007b82 */ /* 0x000ee40000000800 */
[----:B---3--:R-:W-:-:S13]  /*1f70*/  ISETP.GE.AND P1, PT, R0, 0x1, PT ;  /* 0x000000010000780c */ /* 0x008fda0003f26270 */
[----:B------:R-:W-:Y:S05]  /*1f80*/  @!P1 BRA `(.L_x_30) ;  /* 0x0000000000409947 */ /* 0x000fea0003800000 */
[----:B------:R-:W-:Y:S05]  /*1f90*/  @!P0 BRA `(.L_x_31) ;  /* 0x0000000000048947 */ /* 0x000fea0003800000 */
[----:B------:R-:W-:Y:S01]  /*1fa0*/  BPT.TRAP 0x1 ;  /* 0x000000040000795c */ /* 0x000fe20000300000 */
.L_x_31:
[----:B------:R-:W-:Y:S01]  /*1fb0*/  ISETP.NE.AND P0, PT, R23, RZ, PT ;  /* 0x000000ff1700720c */ /* 0x000fe20003f05270 */
[----:B------:R-:W-:-:S12]  /*1fc0*/  UISETP.LT.AND UP1, UPT, UR40, 0x1, UPT ;  /* 0x000000012800788c */ /* 0x000fd8000bf21270 */
[----:B------:R-:W-:-:S05]  /*1fd0*/  VOTEU.ANY UP0, P0 ;  /* 0x00000000003f7886 */ /* 0x000fca0000000100 */
[----:B------:R-:W-:-:S04]  /*1fe0*/  @UP0 USEL UR4, UR40, 0x1, UP1 ;  /* 0x0000000128040887 */ /* 0x000fc80008800000 */
[----:B------:R-:W-:-:S06]  /*1ff0*/  @UP0 UIADD3 UR4, UR39, UR40, -UR4 ;  /* 0x0000002827040290 */ /* 0x000fcc000fffe804 */
[----:B------:R-:W-:-:S04]  /*2000*/  IMAD.U32 R0, RZ, RZ, UR4 ;  /* 0x00000004ff007e24 */ /* 0x000fc8000f8e00ff */
[----:B------:R-:W-:-:S05]  /*2010*/  @P0 IMAD.SHL.U32 R0, R0, 0x8, RZ ;  /* 0x0000000800000824 */ /* 0x000fca00078e00ff */
[----:B------:R-:W-:-:S04]  /*2020*/  @P0 LOP3.LUT R0, R0, 0x18, RZ, 0xc0, !PT ;  /* 0x0000001800000812 */ /* 0x000fc800078ec0ff */
[----:B------:R-:W-:-:S04]  /*2030*/  @P0 IADD3 R3, R6, 0x20, R0 ;  /* 0x0000002006030810 */ /* 0x000fc80007ffe000 */
[----:B------:R-:W-:-:S04]  /*2040*/  @P0 PRMT R3, R22, 0x654, R3 ;  /* 0x0000065416030816 */ /* 0x000fc80000000003 */
[----:B------:R3:W-:Y:S01]  /*2050*/  @P0 SYNCS.ARRIVE.TRANS64.RED.A1T0 RZ, [R3+URZ], RZ ;  /* 0x000000ff03ff09a7 */ /* 0x0007e2000810043f */
[----:B------:R-:W-:-:S13]  /*2060*/  ISETP.GT.U32.AND P0, PT, R19, 0x1, PT ;  /* 0x000000011300780c */ /* 0x000fda0003f04070 */
[----:B---3--:R-:W-:Y:S05]  /*2070*/  @P0 BRA `(.L_x_30) ;  /* 0x0000000000040947 */ /* 0x008fea0003800000 */
[----:B------:R-:W-:Y:S01]  /*2080*/  BPT.TRAP 0x1 ;  /* 0x000000040000795c */ /* 0x000fe20000300000 */
.L_x_30:
[----:B------:R-:W3:Y:S01]  /*2090*/  LDC R6, c[0x0][0x288] ;  /* 0x0000a200ff067b82 */ /* 0x000ee20000000800 */
[--C-:B------:R-:W-:Y:S01]  /*20a0*/  SHF.R.U32.HI R0, RZ, 0x2, R18.reuse ;  /* 0x00000002ff007819 */ /* 0x100fe20000011612 */
[----:B------:R-:W-:Y:S01]  /*20b0*/  UIADD3 UR39, UR40, UR39, URZ ;  /* 0x0000002728277290 */ /* 0x000fe2000fffe03f */
[----:B01----:R-:W-:Y:S01]  /*20c0*/  SHF.R.U32.HI R5, RZ, 0x7, R18 ;  /* 0x00000007ff057819 */ /* 0x003fe20000011612 */
[----:B------:R-:W-:Y:S01]  /*20d0*/  IMAD.SHL.U32 R11, R92, 0x40, RZ ;  /* 0x000000405c0b7824 */ /* 0x000fe200078e00ff */
[----:B------:R-:W-:Y:S01]  /*20e0*/  LOP3.LUT R3, R0, 0x7, RZ, 0xc0, !PT ;  /* 0x0000000700037812 */ /* 0x000fe200078ec0ff */
[----:B------:R-:W-:Y:S01]  /*20f0*/  USHF.R.U32.HI UR4, URZ, 0x2, UR39 ;  /* 0x000000023f047899 */ /* 0x000fe20008011627 */
[----:B------:R-:W-:Y:S01]  /*2100*/  LOP3.LUT R0, R5, 0x1, RZ, 0xc0, !PT ;  /* 0x0000000105007812 */ /* 0x000fe200078ec0ff */
[----:B------:R-:W-:Y:S01]  /*2110*/  ULDC UR8, c[0x0][0x284] ;  /* 0x0000a10000087ab9 */ /* 0x000fe20000000800 */
[C---:B------:R-:W-:Y:S01]  /*2120*/  LOP3.LUT R5, R18.reuse, 0x3, RZ, 0xc0, !PT ;  /* 0x0000000312057812 */ /* 0x040fe200078ec0ff */
[----:B------:R-:W-:Y:S01]  /*2130*/  ULOP3.LUT UR4, UR4, 0x1, URZ, 0xc0, !UPT ;  /* 0x0000000104047892 */ /* 0x000fe2000f8ec03f */
[----:B------:R-:W-:Y:S01]  /*2140*/  LOP3.LUT R4, R18, 0x60, RZ, 0xc0, !PT ;  /* 0x0000006012047812 */ /* 0x000fe200078ec0ff */
[----:B------:R-:W-:Y:S01]  /*2150*/  IMAD.SHL.U32 R8, R0, 0x40, RZ ;  /* 0x0000004000087824 */ /* 0x000fe200078e00ff */
[----:B------:R-:W-:Y:S01]  /*2160*/  UISETP.GT.U32.AND UP1, UPT, UR39, 0x3, UPT ;  /* 0x000000032700788c */ /* 0x000fe2000bf24070 */
[----:B------:R-:W-:Y:S01]  /*2170*/  SHF.R.S32.HI R21, RZ, 0x1f, R89 ;  /* 0x0000001fff157819 */ /* 0x000fe20000011459 */
[----:B------:R-:W-:Y:S01]  /*2180*/  UISETP.NE.U32.AND UP0, UPT, UR4, 0x1, UPT ;  /* 0x000000010400788c */ /* 0x000fe2000bf05070 */
[----:B------:R-:W-:Y:S01]  /*2190*/  SHF.R.U32.HI R4, RZ, 0x1, R4 ;  /* 0x00000001ff047819 */ /* 0x000fe20000011604 */
[----:B------:R-:W-:Y:S01]  /*21a0*/  ULDC.64 UR6, c[0x0][0x5d0] ;  /* 0x0001740000067ab9 */ /* 0x000fe20000000a00 */
[----:B------:R-:W-:-:S02]  /*21b0*/  UISETP.LT.U32.AND UP1, UPT, UR40, 0x4, UP1 ;  /* 0x000000042800788c */ /* 0x000fc40008f21070 */
[--C-:B------:R-:W-:Y:S01]  /*21c0*/  IADD3 R7, RZ, -R4, -R3.reuse ;  /* 0x80000004ff077210 */ /* 0x100fe20007ffe803 */
[----:B------:R-:W-:Y:S01]  /*21d0*/  UISETP.GT.U32.AND UP0, UPT, UR40, 0x3, !UP0 ;  /* 0x000000032800788c */ /* 0x000fe2000c704070 */
[----:B------:R-:W-:Y:S01]  /*21e0*/  LOP3.LUT R3, R8, 0x40, R3, 0xe2, !PT ;  /* 0x0000004008037812 */ /* 0x000fe200078ee203 */
[----:B------:R-:W-:Y:S01]  /*21f0*/  IMAD R8, R21, UR6, RZ ;  /* 0x0000000615087c24 */ /* 0x000fe2000f8e02ff */
[----:B---3--:R-:W-:Y:S01]  /*2200*/  ISETP.GE.AND P0, PT, R11, R6, PT ;  /* 0x000000060b00720c */ /* 0x008fe20003f06270 */
[----:B------:R-:W-:Y:S01]  /*2210*/  IMAD R10, R5, -0x2, R6 ;  /* 0xfffffffe050a7824 */ /* 0x000fe200078e0206 */
[----:B------:R-:W-:Y:S01]  /*2220*/  USEL UR5, URZ, 0x1, !UP1 ;  /* 0x000000013f057887 */ /* 0x000fe2000c800000 */
[----:B------:R-:W-:Y:S01]  /*2230*/  IMAD.SHL.U32 R5, R96, 0x100, RZ ;  /* 0x0000010060057824 */ /* 0x000fe200078e00ff */
[----:B------:R-:W-:Y:S01]  /*2240*/  USEL UR4, URZ, 0x1, !UP0 ;  /* 0x000000013f047887 */ /* 0x000fe2000c000000 */
[----:B------:R-:W-:Y:S01]  /*2250*/  IMAD.SHL.U32 R6, R18, 0x2, RZ ;  /* 0x0000000212067824 */ /* 0x000fe200078e00ff */
[----:B------:R-:W-:Y:S01]  /*2260*/  ULOP3.LUT UR39, UR39, 0x3, URZ, 0xc0, !UPT ;  /* 0x0000000327277892 */ /* 0x000fe2000f8ec03f */
[----:B------:R-:W-:Y:S01]  /*2270*/  IMAD R0, R0, -0x40, R7 ;  /* 0xffffffc000007824 */ /* 0x000fe200078e0207 */
[----:B------:R-:W-:Y:S01]  /*2280*/  ISETP.GE.OR P0, PT, R5, UR8, P0 ;  /* 0x0000000805007c0c */ /* 0x000fe20008706670 */
[----:B------:R-:W-:Y:S01]  /*2290*/  IMAD.WIDE R96, R96, 0x100, RZ ;  /* 0x0000010060607825 */ /* 0x000fe200078e02ff */
[----:B------:R-:W-:Y:S01]  /*22a0*/  LOP3.LUT R6, R11, 0x6, R6, 0xf8, !PT ;  /* 0x000000060b067812 */ /* 0x000fe200078ef806 */
[----:B------:R-:W-:-:S02]  /*22b0*/  ULOP3.LUT UR38, UR4, UR38, UR5, 0x96, !UPT ;  /* 0x0000002604267292 */ /* 0x000fc4000f8e9605 */
[----:B------:R-:W-:Y:S01]  /*22c0*/  IMAD R13, R89, UR7, R8 ;  /* 0x00000007590d7c24 */ /* 0x000fe2000f8e0208 */
[----:B------:R-:W-:Y:S02]  /*22d0*/  SHF.R.S32.HI R7, RZ, 0x1f, R6 ;  /* 0x0000001fff077819 */ /* 0x000fe40000011406 */
[----:B------:R-:W-:Y:S01]  /*22e0*/  LOP3.LUT R113, R96, R3, R4, 0xfe, !PT ;  /* 0x0000000360717212 */ /* 0x000fe200078efe04 */
[----:B------:R-:W-:Y:S01]  /*22f0*/  IMAD.IADD R4, R10, 0x1, -R11 ;  /* 0x000000010a047824 */ /* 0x000fe200078e0a0b */
[----:B------:R-:W-:Y:S01]  /*2300*/  IADD3 R3, -R5, UR8, R0 ;  /* 0x0000000805037c10 */ /* 0x000fe2000fffe100 */
[----:B------:R-:W-:-:S04]  /*2310*/  IMAD.WIDE.U32 R8, R89, UR6, R6 ;  /* 0x0000000659087c25 */ /* 0x000fc8000f8e0006 */
[----:B------:R-:W-:Y:S02]  /*2320*/  IMAD.IADD R9, R9, 0x1, R13 ;  /* 0x0000000109097824 */ /* 0x000fe400078e020d */
[----:B------:R-:W-:Y:S01]  /*2330*/  IMAD.MOV.U32 R0, RZ, RZ, -0x1 ;  /* 0xffffffffff007424 */ /* 0x000fe200078e00ff */
[----:B------:R-:W-:Y:S06]  /*2340*/  @P0 BRA `(.L_x_32) ;  /* 0x0000004c00780947 */ /* 0x000fec0003800000 */
[----:B------:R-:W0:Y:S01]  /*2350*/  LDC.64 R12, c[0x0][0x5c8] ;  /* 0x00017200ff0c7b82 */ /* 0x000e220000000a00 */
[----:B-----5:R-:W-:Y:S01]  /*2360*/  FSETP.NEU.AND P1, PT, R90, RZ, PT ;  /* 0x000000ff5a00720b */ /* 0x020fe20003f2d000 */
[----:B------:R-:W-:Y:S01]  /*2370*/  BSSY B0, `(.L_x_32) ;  /* 0x00004db000007945 */ /* 0x000fe20003800000 */
[----:B------:R-:W-:-:S04]  /*2380*/  ISETP.GT.AND P6, PT, R4, RZ, PT ;  /* 0x000000ff0400720c */ /* 0x000fc80003fc4270 */
[----:B------:R-:W-:Y:S01]  /*2390*/  ISETP.GT.AND P0, PT, R3, RZ, P6 ;  /* 0x000000ff0300720c */ /* 0x000fe20003704270 */
[-C--:B0-----:R-:W-:Y:S02]  /*23a0*/  IMAD R10, R97, R12.reuse, RZ ;  /* 0x0000000c610a7224 */ /* 0x081fe400078e02ff */
[----:B------:R-:W-:-:S04]  /*23b0*/  IMAD.WIDE.U32 R104, R113, R12, R8 ;  /* 0x0000000c71687225 */ /* 0x000fc800078e0008 */
[----:B------:R-:W-:-:S04]  /*23c0*/  IMAD R5, R113, R13, R10 ;  /* 0x0000000d71057224 */ /* 0x000fc800078e020a */
[----:B------:R-:W-:Y:S01]  /*23d0*/  IMAD.IADD R95, R105, 0x1, R5 ;  /* 0x00000001695f7824 */ /* 0x000fe200078e0205 */
[----:B------:R-:W-:Y:S06]  /*23e0*/  @!P1 BRA `(.L_x_33) ;  /* 0x0000003400749947 */ /* 0x000fec0003800000 */
[----:B------:R-:W0:Y:S01]  /*23f0*/  LDC.64 R14, c[0x0][0x5b8] ;  /* 0x00016e00ff0e7b82 */ /* 0x000e220000000a00 */
[----:B------:R-:W-:-:S07]  /*2400*/  ULDC.64 UR4, c[0x0][0x5c0] ;  /* 0x0001700000047ab9 */ /* 0x000fce0000000a00 */
[----:B------:R-:W1:Y:S08]  /*2410*/  LDC.64 R98, c[0x0][0x5b0] ;  /* 0x00016c00ff627b82 */ /* 0x000e700000000a00 */
[----:B------:R-:W3:Y:S01]  /*2420*/  LDC.64 R10, c[0x0][0x5a8] ;  /* 0x00016a00ff0a7b82 */ /* 0x000ee20000000a00 */
[-C--:B0-----:R-:W-:Y:S02]  /*2430*/  IMAD R8, R21, R14.reuse, RZ ;  /* 0x0000000e15087224 */ /* 0x081fe400078e02ff */
[----:B------:R-:W-:-:S04]  /*2440*/  IMAD.WIDE.U32 R20, R89, R14, R6 ;  /* 0x0000000e59147225 */ /* 0x000fc800078e0006 */
[----:B--2---:R-:W-:Y:S02]  /*2450*/  IMAD R91, R89, R15, R8 ;  /* 0x0000000f595b7224 */ /* 0x004fe400078e0208 */
[-C--:B-1----:R-:W-:Y:S02]  /*2460*/  IMAD R8, R97, R98.reuse, RZ ;  /* 0x0000006261087224 */ /* 0x082fe400078e02ff */
[----:B------:R-:W-:Y:S02]  /*2470*/  IMAD.IADD R93, R21, 0x1, R91 ;  /* 0x00000001155d7824 */ /* 0x000fe400078e025b */
[----:B------:R-:W-:Y:S02]  /*2480*/  IMAD.MOV.U32 R92, RZ, RZ, R20 ;  /* 0x000000ffff5c7224 */ /* 0x000fe400078e0014 */
[C---:B------:R-:W-:Y:S02]  /*2490*/  IMAD R109, R113.reuse, R99, R8 ;  /* 0x00000063716d7224 */ /* 0x040fe400078e0208 */
[----:B------:R-:W-:-:S04]  /*24a0*/  IMAD.WIDE.U32 R8, R113, R98, R92 ;  /* 0x0000006271087225 */ /* 0x000fc800078e005c */
[----:B------:R-:W-:Y:S01]  /*24b0*/  IMAD.IADD R5, R9, 0x1, R109 ;  /* 0x0000000109057824 */ /* 0x000fe200078e026d */
[----:B---3--:R-:W-:-:S04]  /*24c0*/  LEA R100, P1, R8, R10, 0x1 ;  /* 0x0000000a08647211 */ /* 0x008fc800078208ff */
[----:B------:R-:W-:-:S05]  /*24d0*/  LEA.HI.X R101, R8, R11, R5, 0x1, P1 ;  /* 0x0000000b08657211 */ /* 0x000fca00008f0c05 */
[----:B------:R-:W2:Y:S01]  /*24e0*/  @P0 LDG.E.LTC128B.U16 R5, desc[UR36][R100.64] ;  /* 0x0000002464050981 */ /* 0x000ea2000c1e1520 */
[----:B------:R-:W-:Y:S01]  /*24f0*/  LEA R94, P1, R104, UR4, 0x1 ;  /* 0x00000004685e7c11 */ /* 0x000fe2000f8208ff */
[----:B------:R-:W-:Y:S01]  /*2500*/  IMAD.WIDE.U32 R8, R113, R98, R6 ;  /* 0x0000006271087225 */ /* 0x000fe200078e0006 */
[----:B------:R-:W-:Y:S01]  /*2510*/  ISETP.GT.AND P4, PT, R4, 0x1, PT ;  /* 0x000000010400780c */ /* 0x000fe20003f84270 */
[----:B------:R-:W-:Y:S01]  /*2520*/  BSSY B1, `(.L_x_34) ;  /* 0x0000012000017945 */ /* 0x000fe20003800000 */
[----:B------:R-:W-:Y:S01]  /*2530*/  LEA.HI.X R95, R104, UR5, R95, 0x1, P1 ;  /* 0x00000005685f7c11 */ /* 0x000fe200088f0c5f */
[----:B------:R-:W-:Y:S01]  /*2540*/  IMAD.IADD R9, R109, 0x1, R9 ;  /* 0x000000016d097824 */ /* 0x000fe200078e0209 */
[----:B------:R-:W-:Y:S02]  /*2550*/  ISETP.GT.AND P1, PT, R3, RZ, P4 ;  /* 0x000000ff0300720c */ /* 0x000fe40002724270 */
[----:B------:R-:W-:Y:S01]  /*2560*/  P2R R107, PR, RZ, 0x10 ;  /* 0x00000010ff6b7803 */ /* 0x000fe20000000000 */
[----:B------:R-:W-:-:S04]  /*2570*/  IMAD.WIDE.U32 R102, R89, R14, R8 ;  /* 0x0000000e59667225 */ /* 0x000fc800078e0008 */
[----:B------:R-:W-:Y:S01]  /*2580*/  IMAD.IADD R9, R91, 0x1, R103 ;  /* 0x000000015b097824 */ /* 0x000fe200078e0267 */
[----:B------:R-:W-:Y:S02]  /*2590*/  LEA R8, P2, R102, R10, 0x1 ;  /* 0x0000000a66087211 */ /* 0x000fe400078408ff */
[----:B------:R-:W-:Y:S02]  /*25a0*/  SHF.L.U64.HI R103, R98, 0x3, R99 ;  /* 0x0000000362677819 */ /* 0x000fe40000010263 */
[----:B------:R-:W-:Y:S01]  /*25b0*/  LEA.HI.X R9, R102, R11, R9, 0x1, P2 ;  /* 0x0000000b66097211 */ /* 0x000fe200010f0c09 */
[----:B------:R-:W-:Y:S02]  /*25c0*/  IMAD.SHL.U32 R102, R98, 0x8, RZ ;  /* 0x0000000862667824 */ /* 0x000fe400078e00ff */
[----:B--2---:R-:W-:-:S04]  /*25d0*/  IMAD.U32 R15, R5, 0x10000, RZ ;  /* 0x00010000050f7824 */ /* 0x004fc800078e00ff */
[----:B------:R-:W-:-:S04]  /*25e0*/  FMUL R15, R15, R90 ;  /* 0x0000005a0f0f7220 */ /* 0x000fc80000400000 */
[----:B------:R-:W-:-:S05]  /*25f0*/  FFMA R15, R56, R88, R15 ;  /* 0x00000058380f7223 */ /* 0x000fca000000000f */
[----:B------:R-:W-:-:S05]  /*2600*/  F2FP.BF16.F32.PACK_AB R15, RZ, R15 ;  /* 0x0000000fff0f723e */ /* 0x000fca00000010ff */
[----:B------:R0:W-:Y:S01]  /*2610*/  @P0 STG.E.U16 desc[UR36][R94.64], R15 ;  /* 0x0000000f5e000986 */ /* 0x0001e2000c101524 */
[----:B------:R-:W-:Y:S05]  /*2620*/  @!P1 BRA `(.L_x_35) ;  /* 0x0000000000049947 */ /* 0x000fea0003800000 */
[----:B------:R1:W5:Y:S02]  /*2630*/  LDG.E.LTC128B.U16 R5, desc[UR36][R8.64+0x2] ;  /* 0x0000022408057981 */ /* 0x000364000c1e1520 */
.L_x_35:
[----:B------:R-:W-:Y:S05]  /*2640*/  BSYNC B1 ;  /* 0x0000000000017941 */ /* 0x000fea0003800000 */
.L_x_34:
[----:B0----5:R-:W-:Y:S01]  /*2650*/  IMAD.U32 R15, R5, 0x10000, RZ ;  /* 0x00010000050f7824 */ /* 0x021fe200078e00ff */
[----:B------:R-:W-:Y:S01]  /*2660*/  ISETP.GT.AND P0, PT, R3, 0x8, P6 ;  /* 0x000000080300780c */ /* 0x000fe20003704270 */
[----:B------:R-:W-:-:S04]  /*2670*/  IMAD.WIDE.U32 R104, R113, R98, R102 ;  /* 0x0000006271687225 */ /* 0x000fc800078e0066 */
[----:B------:R-:W-:Y:S01]  /*2680*/  FMUL R56, R15, R90 ;  /* 0x0000005a0f387220 */ /* 0x000fe20000400000 */
[----:B------:R-:W-:Y:S01]  /*2690*/  IMAD.IADD R109, R109, 0x1, R105 ;  /* 0x000000016d6d7824 */ /* 0x000fe200078e0269 */
[----:B------:R-:W-:Y:S02]  /*26a0*/  IADD3 R15, P2, R20, R104, RZ ;  /* 0x00000068140f7210 */ /* 0x000fe40007f5e0ff */
[----:B------:R-:W-:-:S03]  /*26b0*/  FFMA R57, R57, R88, R56 ;  /* 0x0000005839397223 */ /* 0x000fc60000000038 */
[----:B------:R-:W-:Y:S01]  /*26c0*/  IMAD.X R100, R109, 0x1, R93, P2 ;  /* 0x000000016d647824 */ /* 0x000fe200010e065d */
[C---:B------:R-:W-:Y:S02]  /*26d0*/  LEA R56, P2, R15.reuse, R10, 0x1 ;  /* 0x0000000a0f387211 */ /* 0x040fe400078408ff */
[----:B------:R-:W-:Y:S02]  /*26e0*/  F2FP.BF16.F32.PACK_AB R101, RZ, R57 ;  /* 0x00000039ff65723e */ /* 0x000fe400000010ff */
[----:B------:R-:W-:Y:S02]  /*26f0*/  LEA.HI.X R57, R15, R11, R100, 0x1, P2 ;  /* 0x0000000b0f397211 */ /* 0x000fe400010f0c64 */
[----:B------:R-:W-:Y:S01]  /*2700*/  PRMT R15, R5, 0x7610, R15 ;  /* 0x00007610050f7816 */ /* 0x000fe2000000000f */
[----:B------:R0:W-:Y:S05]  /*2710*/  @P1 STG.E.U16 desc[UR36][R94.64+0x2], R101 ;  /* 0x000002655e001986 */ /* 0x0001ea000c101524 */
[----:B------:R2:W3:Y:S01]  /*2720*/  @P0 LDG.E.LTC128B.U16 R15, desc[UR36][R56.64] ;  /* 0x00000024380f0981 */ /* 0x0004e2000c1e1520 */
[----:B------:R-:W-:Y:S01]  /*2730*/  IADD3 R104, P1, R6, R104, RZ ;  /* 0x0000006806687210 */ /* 0x000fe20007f3e0ff */
[----:B------:R-:W-:Y:S01]  /*2740*/  BSSY B1, `(.L_x_36) ;  /* 0x0000012000017945 */ /* 0x000fe20003800000 */
[----:B------:R-:W-:-:S03]  /*2750*/  SHF.L.U64.HI R111, R12, 0x4, R13 ;  /* 0x000000040c6f7819 */ /* 0x000fc6000001020d */
[----:B------:R-:W-:Y:S01]  /*2760*/  IMAD.X R105, R7, 0x1, R109, P1 ;  /* 0x0000000107697824 */ /* 0x000fe200008e066d */
[----:B------:R-:W-:Y:S01]  /*2770*/  ISETP.GT.AND P1, PT, R3, 0x8, P4 ;  /* 0x000000080300780c */ /* 0x000fe20002724270 */
[----:B------:R-:W-:Y:S02]  /*2780*/  IMAD.SHL.U32 R109, R12, 0x10, RZ ;  /* 0x000000100c6d7824 */ /* 0x000fe400078e00ff */
[----:B------:R-:W-:-:S03]  /*2790*/  IMAD.WIDE.U32 R104, R89, R14, R104 ;  /* 0x0000000e59687225 */ /* 0x000fc600078e0068 */
[----:B------:R-:W-:Y:S02]  /*27a0*/  IADD3 R100, P2, R109, R94, RZ ;  /* 0x0000005e6d647210 */ /* 0x000fe40007f5e0ff */
[----:B--2---:R-:W-:-:S03]  /*27b0*/  LEA R56, P3, R104, R10, 0x1 ;  /* 0x0000000a68387211 */ /* 0x004fc600078608ff */
[----:B0-----:R-:W-:Y:S02]  /*27c0*/  IMAD.X R101, R111, 0x1, R95, P2 ;  /* 0x000000016f657824 */ /* 0x001fe400010e065f */
[----:B---3--:R-:W-:-:S04]  /*27d0*/  IMAD.U32 R5, R15, 0x10000, RZ ;  /* 0x000100000f057824 */ /* 0x008fc800078e00ff */
[----:B------:R-:W-:-:S04]  /*27e0*/  FMUL R5, R5, R90 ;  /* 0x0000005a05057220 */ /* 0x000fc80000400000 */
[----:B------:R-:W-:Y:S01]  /*27f0*/  FFMA R5, R58, R88, R5 ;  /* 0x000000583a057223 */ /* 0x000fe20000000005 */
[----:B------:R-:W-:-:S04]  /*2800*/  IMAD.IADD R58, R91, 0x1, R105 ;  /* 0x000000015b3a7824 */ /* 0x000fc800078e0269 */
[----:B------:R-:W-:Y:S02]  /*2810*/  F2FP.BF16.F32.PACK_AB R5, RZ, R5 ;  /* 0x00000005ff05723e */ /* 0x000fe400000010ff */
[----:B------:R-:W-:-:S03]  /*2820*/  LEA.HI.X R57, R104, R11, R58, 0x1, P3 ;  /* 0x0000000b68397211 */ /* 0x000fc600018f0c3a */
[----:B------:R0:W-:Y:S01]  /*2830*/  @P0 STG.E.U16 desc[UR36][R100.64], R5 ;  /* 0x0000000564000986 */ /* 0x0001e2000c101524 */
[----:B------:R-:W-:Y:S05]  /*2840*/  @!P1 BRA `(.L_x_37) ;  /* 0x0000000000049947 */ /* 0x000fea0003800000 */
[----:B------:R2:W5:Y:S02]  /*2850*/  LDG.E.LTC128B.U16 R15, desc[UR36][R56.64+0x2] ;  /* 0x00000224380f7981 */ /* 0x000564000c1e1520 */
.L_x_37:
[----:B------:R-:W-:Y:S05]  /*2860*/  BSYNC B1 ;  /* 0x0000000000017941 */ /* 0x000fea0003800000 */
.L_x_36:
[C---:B0----5:R-:W-:Y:S01]  /*2870*/  IMAD.U32 R5, R15.reuse, 0x10000, RZ ;  /* 0x000100000f057824 */ /* 0x061fe200078e00ff */
[----:B------:R-:W-:Y:S01]  /*2880*/  ISETP.GT.AND P4, PT, R4, 0x8, PT ;  /* 0x000000080400780c */ /* 0x000fe20003f84270 */
[----:B------:R-:W-:Y:S01]  /*2890*/  BSSY B1, `(.L_x_38) ;  /* 0x000000d000017945 */ /* 0x000fe20003800000 */
[----:B------:R-:W-:Y:S01]  /*28a0*/  PRMT R104, R15, 0x7610, R104 ;  /* 0x000076100f687816 */ /* 0x000fe20000000068 */
[----:B------:R-:W-:Y:S01]  /*28b0*/  FMUL R58, R5, R90 ;  /* 0x0000005a053a7220 */ /* 0x000fe20000400000 */
[----:B------:R-:W-:Y:S02]  /*28c0*/  ISETP.GT.AND P0, PT, R3, RZ, P4 ;  /* 0x000000ff0300720c */ /* 0x000fe40002704270 */
[----:B------:R-:W-:Y:S01]  /*28d0*/  P2R R108, PR, RZ, 0x10 ;  /* 0x00000010ff6c7803 */ /* 0x000fe20000000000 */
[----:B------:R-:W-:Y:S01]  /*28e0*/  FFMA R58, R59, R88, R58 ;  /* 0x000000583b3a7223 */ /* 0x000fe2000000003a */
[----:B------:R-:W-:-:S04]  /*28f0*/  IMAD.MOV.U32 R59, RZ, RZ, R101 ;  /* 0x000000ffff3b7224 */ /* 0x000fc800078e0065 */
[----:B------:R-:W-:-:S04]  /*2900*/  F2FP.BF16.F32.PACK_AB R58, RZ, R58 ;  /* 0x0000003aff3a723e */ /* 0x000fc800000010ff */
[----:B------:R-:W-:Y:S01]  /*2910*/  PRMT R5, R58, 0x7610, R5 ;  /* 0x000076103a057816 */ /* 0x000fe20000000005 */
[----:B------:R-:W-:-:S05]  /*2920*/  IMAD.MOV.U32 R58, RZ, RZ, R100 ;  /* 0x000000ffff3a7224 */ /* 0x000fca00078e0064 */
[----:B------:R0:W-:Y:S01]  /*2930*/  @P1 STG.E.U16 desc[UR36][R58.64+0x2], R5 ;  /* 0x000002053a001986 */ /* 0x0001e2000c101524 */
[----:B------:R-:W-:Y:S05]  /*2940*/  @!P0 BRA `(.L_x_39) ;  /* 0x0000000000048947 */ /* 0x000fea0003800000 */
[----:B------:R3:W5:Y:S02]  /*2950*/  LDG.E.LTC128B.U16 R104, desc[UR36][R8.64+0x10] ;  /* 0x0000102408687981 */ /* 0x000764000c1e1520 */
.L_x_39:
[----:B------:R-:W-:Y:S05]  /*2960*/  BSYNC B1 ;  /* 0x0000000000017941 */ /* 0x000fea0003800000 */
.L_x_38:
[----:B-----5:R-:W-:Y:S01]  /*2970*/  IMAD.U32 R15, R104, 0x10000, RZ ;  /* 0x00010000680f7824 */ /* 0x020fe200078e00ff */
[----:B------:R-:W-:Y:S01]  /*2980*/  ISETP.GT.AND P3, PT, R4, 0x9, PT ;  /* 0x000000090400780c */ /* 0x000fe20003f64270 */
[C---:B0-----:R-:W-:Y:S01]  /*2990*/  IMAD.SHL.U32 R5, R12.reuse, 0x100, RZ ;  /* 0x000001000c057824 */ /* 0x041fe200078e00ff */
[----:B------:R-:W-:Y:S01]  /*29a0*/  BSSY B1, `(.L_x_40) ;  /* 0x000000c000017945 */ /* 0x000fe20003800000 */
[----:B------:R-:W-:Y:S01]  /*29b0*/  FMUL R105, R15, R90 ;  /* 0x0000005a0f697220 */ /* 0x000fe20000400000 */
[----:B------:R-:W-:Y:S02]  /*29c0*/  SHF.L.U64.HI R15, R12, 0x8, R13 ;  /* 0x000000080c0f7819 */ /* 0x000fe4000001020d */
[----:B------:R-:W-:Y:S01]  /*29d0*/  IADD3 R12, P1, P2, R5, R94, R109 ;  /* 0x0000005e050c7210 */ /* 0x000fe20007a3e06d */
[----:B------:R-:W-:Y:S01]  /*29e0*/  FFMA R105, R60, R88, R105 ;  /* 0x000000583c697223 */ /* 0x000fe20000000069 */
[----:B------:R-:W-:Y:S02]  /*29f0*/  P2R R109, PR, RZ, 0x8 ;  /* 0x00000008ff6d7803 */ /* 0x000fe40000000000 */
[----:B------:R-:W-:-:S02]  /*2a00*/  IADD3.X R13, R15, R95, R111, P1, P2 ;  /* 0x0000005f0f0d7210 */ /* 0x000fc40000fe446f */
[----:B------:R-:W-:Y:S02]  /*2a10*/  F2FP.BF16.F32.PACK_AB R105, RZ, R105 ;  /* 0x00000069ff69723e */ /* 0x000fe400000010ff */
[----:B------:R-:W-:-:S03]  /*2a20*/  ISETP.GT.AND P1, PT, R3, RZ, P3 ;  /* 0x000000ff0300720c */ /* 0x000fc60001f24270 */
[----:B------:R0:W-:Y:S10]  /*2a30*/  @P0 STG.E.U16 desc[UR36][R94.64+0x10], R105 ;  /* 0x000010695e000986 */ /* 0x0001f4000c101524 */
[----:B------:R-:W-:Y:S05]  /*2a40*/  @!P1 BRA `(.L_x_41) ;  /* 0x0000000000049947 */ /* 0x000fea0003800000 */
[----:B------:R4:W5:Y:S02]  /*2a50*/  LDG.E.LTC128B.U16 R104, desc[UR36][R8.64+0x12] ;  /* 0x0000122408687981 */ /* 0x000964000c1e1520 */
.L_x_41:
[----:B------:R-:W-:Y:S05]  /*2a60*/  BSYNC B1 ;  /* 0x0000000000017941 */ /* 0x000fea0003800000 */
.L_x_40:
[----:B0----5:R-:W-:Y:S01]  /*2a70*/  IMAD.U32 R105, R104, 0x10000, RZ ;  /* 0x0001000068697824 */ /* 0x021fe200078e00ff */
[----:B------:R-:W-:Y:S01]  /*2a80*/  ISETP.GT.AND P0, PT, R3, 0x8, P4 ;  /* 0x000000080300780c */ /* 0x000fe20002704270 */
[----:B------:R-:W-:Y:S02]  /*2a90*/  BSSY B1, `(.L_x_42) ;  /* 0x000000a000017945 */ /* 0x000fe40003800000 */
[----:B------:R-:W-:-:S04]  /*2aa0*/  FMUL R60, R105, R90 ;  /* 0x0000005a693c7220 */ /* 0x000fc80000400000 */
[----:B------:R-:W-:Y:S01]  /*2ab0*/  FFMA R60, R61, R88, R60 ;  /* 0x000000583d3c7223 */ /* 0x000fe2000000003c */
[----:B------:R-:W-:-:S04]  /*2ac0*/  @P1 IMAD.MOV.U32 R61, RZ, RZ, R95 ;  /* 0x000000ffff3d1224 */ /* 0x000fc800078e005f */
[----:B------:R-:W-:-:S04]  /*2ad0*/  F2FP.BF16.F32.PACK_AB R60, RZ, R60 ;  /* 0x0000003cff3c723e */ /* 0x000fc800000010ff */
[----:B------:R-:W-:Y:S01]  /*2ae0*/  PRMT R105, R60, 0x7610, R105 ;  /* 0x000076103c697816 */ /* 0x000fe20000000069 */
[----:B------:R-:W-:-:S05]  /*2af0*/  @P1 IMAD.MOV.U32 R60, RZ, RZ, R94 ;  /* 0x000000ffff3c1224 */ /* 0x000fca00078e005e */
[----:B------:R0:W-:Y:S01]  /*2b00*/  @P1 STG.E.U16 desc[UR36][R60.64+0x12], R105 ;  /* 0x000012693c001986 */ /* 0x0001e2000c101524 */
[----:B------:R-:W-:Y:S05]  /*2b10*/  @!P0 BRA `(.L_x_43) ;  /* 0x0000000000048947 */ /* 0x000fea0003800000 */
[----:B------:R0:W5:Y:S02]  /*2b20*/  LDG.E.LTC128B.U16 R104, desc[UR36][R56.64+0x10] ;  /* 0x0000102438687981 */ /* 0x000164000c1e1520 */
.L_x_43:
[----:B------:R-:W-:Y:S05]  /*2b30*/  BSYNC B1 ;  /* 0x0000000000017941 */ /* 0x000fea0003800000 */
.L_x_42:
[----:B0----5:R-:W-:Y:S01]  /*2b40*/  IMAD.U32 R61, R104, 0x10000, RZ ;  /* 0x00010000683d7824 */ /* 0x021fe200078e00ff */
[----:B------:R-:W-:Y:S01]  /*2b50*/  ISETP.GT.AND P1, PT, R3, 0x8, P3 ;  /* 0x000000080300780c */ /* 0x000fe20001f24270 */
[----:B------:R-:W-:Y:S02]  /*2b60*/  BSSY B1, `(.L_x_44) ;  /* 0x0000007000017945 */ /* 0x000fe40003800000 */
[----:B------:R-:W-:-:S04]  /*2b70*/  FMUL R61, R61, R90 ;  /* 0x0000005a3d3d7220 */ /* 0x000fc80000400000 */
[----:B------:R-:W-:-:S05]  /*2b80*/  FFMA R61, R62, R88, R61 ;  /* 0x000000583e3d7223 */ /* 0x000fca000000003d */
[----:B------:R-:W-:-:S05]  /*2b90*/  F2FP.BF16.F32.PACK_AB R61, RZ, R61 ;  /* 0x0000003dff3d723e */ /* 0x000fca00000010ff */
[----:B------:R0:W-:Y:S01]  /*2ba0*/  @P0 STG.E.U16 desc[UR36][R58.64+0x10], R61 ;  /* 0x0000103d3a000986 */ /* 0x0001e2000c101524 */
[----:B------:R-:W-:Y:S05]  /*2bb0*/  @!P1 BRA `(.L_x_45) ;  /* 0x0000000000049947 */ /* 0x000fea0003800000 */
[----:B------:R0:W5:Y:S02]  /*2bc0*/  LDG.E.LTC128B.U16 R104, desc[UR36][R56.64+0x12] ;  /* 0x0000122438687981 */ /* 0x000164000c1e1520 */
.L_x_45:
[----:B------:R-:W-:Y:S05]  /*2bd0*/  BSYNC B1 ;  /* 0x0000000000017941 */ /* 0x000fea0003800000 */
.L_x_44:
[----:B0----5:R-:W-:Y:S01]  /*2be0*/  IMAD.U32 R61, R104, 0x10000, RZ ;  /* 0x00010000683d7824 */ /* 0x021fe200078e00ff */
[----:B------:R-:W-:Y:S01]  /*2bf0*/  IADD3 R113, P0, R113, 0x80, RZ ;  /* 0x0000008071717810 */ /* 0x000fe20007f1e0ff */
[----:B------:R-:W-:Y:S01]  /*2c00*/  BSSY B1, `(.L_x_46) ;  /* 0x000000b000017945 */ /* 0x000fe20003800000 */
[----:B------:R-:W-:Y:S01]  /*2c10*/  ISETP.GT.AND P2, PT, R4, 0x10, PT ;  /* 0x000000100400780c */ /* 0x000fe20003f44270 */
[----:B------:R-:W-:Y:S02]  /*2c20*/  FMUL R60, R61, R90 ;  /* 0x0000005a3d3c7220 */ /* 0x000fe40000400000 */
[----:B------:R-:W-:Y:S01]  /*2c30*/  IMAD.X R97, RZ, RZ, R97, P0 ;  /* 0x000000ffff617224 */ /* 0x000fe200000e0661 */
[----:B------:R-:W-:Y:S01]  /*2c40*/  ISETP.GT.AND P0, PT, R3, RZ, P2 ;  /* 0x000000ff0300720c */ /* 0x000fe20001704270 */
[----:B------:R-:W-:Y:S01]  /*2c50*/  FFMA R60, R63, R88, R60 ;  /* 0x000000583f3c7223 */ /* 0x000fe2000000003c */
[----:B------:R-:W-:-:S04]  /*2c60*/  P2R R105, PR, RZ, 0x4 ;  /* 0x00000004ff697803 */ /* 0x000fc80000000000 */
[----:B------:R-:W-:-:S05]  /*2c70*/  F2FP.BF16.F32.PACK_AB R60, RZ, R60 ;  /* 0x0000003cff3c723e */ /* 0x000fca00000010ff */
[----:B------:R0:W-:Y:S02]  /*2c80*/  @P1 STG.E.U16 desc[UR36][R58.64+0x12], R60 ;  /* 0x0000123c3a001986 */ /* 0x0001e4000c101524 */
[----:B------:R-:W-:Y:S05]  /*2c90*/  @!P0 BRA `(.L_x_47) ;  /* 0x0000000000048947 */ /* 0x000fea0003800000 */
[----:B------:R0:W5:Y:S02]  /*2ca0*/  LDG.E.LTC128B.U16 R104, desc[UR36][R8.64+0x20] ;  /* 0x0000202408687981 */ /* 0x000164000c1e1520 */
.L_x_47:
[----:B------:R-:W-:Y:S05]  /*2cb0*/  BSYNC B1 ;  /* 0x0000000000017941 */ /* 0x000fea0003800000 */
.L_x_46:
[----:B-----5:R-:W-:Y:S01]  /*2cc0*/  IMAD.U32 R21, R104, 0x10000, RZ ;  /* 0x0001000068157824 */ /* 0x020fe200078e00ff */
[----:B------:R-:W-:Y:S01]  /*2cd0*/  ISETP.GT.AND P1, PT, R4, 0x11, PT ;  /* 0x000000110400780c */ /* 0x000fe20003f24270 */
[----:B0-----:R-:W-:Y:S01]  /*2ce0*/  IMAD R60, R97, R98, RZ ;  /* 0x00000062613c7224 */ /* 0x001fe200078e02ff */
[----:B------:R-:W-:Y:S01]  /*2cf0*/  BSSY B1, `(.L_x_48) ;  /* 0x0000021000017945 */ /* 0x000fe20003800000 */
[----:B------:R-:W-:Y:S01]  /*2d00*/  FMUL R21, R21, R90 ;  /* 0x0000005a15157220 */ /* 0x000fe20000400000 */
[----:B------:R-:W-:-:S04]  /*2d10*/  IMAD.WIDE.U32 R62, R113, R98, R6 ;  /* 0x00000062713e7225 */ /* 0x000fc800078e0006 */
[----:B------:R-:W-:Y:S01]  /*2d20*/  FFMA R21, R64, R88, R21 ;  /* 0x0000005840157223 */ /* 0x000fe20000000015 */
[C---:B------:R-:W-:Y:S02]  /*2d30*/  IMAD R111, R113.reuse, R99, R60 ;  /* 0x00000063716f7224 */ /* 0x040fe400078e023c */
[----:B------:R-:W-:Y:S02]  /*2d40*/  IMAD.WIDE.U32 R60, R113, R98, R92 ;  /* 0x00000062713c7225 */ /* 0x000fe400078e005c */
[----:B------:R-:W-:Y:S02]  /*2d50*/  F2FP.BF16.F32.PACK_AB R21, RZ, R21 ;  /* 0x00000015ff15723e */ /* 0x000fe400000010ff */
[----:B------:R-:W-:Y:S02]  /*2d60*/  IMAD.IADD R63, R111, 0x1, R63 ;  /* 0x000000016f3f7824 */ /* 0x000fe400078e023f */
[----:B------:R-:W-:Y:S01]  /*2d70*/  PRMT R97, R21, 0x7610, R97 ;  /* 0x0000761015617816 */ /* 0x000fe20000000061 */
[----:B------:R-:W-:-:S02]  /*2d80*/  IMAD.IADD R21, R61, 0x1, R111 ;  /* 0x000000013d157824 */ /* 0x000fc400078e026f */
[----:B------:R-:W-:Y:S02]  /*2d90*/  IMAD.WIDE.U32 R98, R113, R98, R102 ;  /* 0x0000006271627225 */ /* 0x000fe400078e0066 */
[----:B------:R0:W-:Y:S02]  /*2da0*/  @P0 STG.E.U16 desc[UR36][R94.64+0x20], R97 ;  /* 0x000020615e000986 */ /* 0x0001e4000c101524 */
[----:B------:R-:W-:Y:S02]  /*2db0*/  IMAD.IADD R111, R111, 0x1, R99 ;  /* 0x000000016f6f7824 */ /* 0x000fe400078e0263 */
[----:B0-----:R-:W-:Y:S01]  /*2dc0*/  IMAD.WIDE.U32 R96, R89, R14, R62 ;  /* 0x0000000e59607225 */ /* 0x001fe200078e003e */
[----:B------:R-:W-:-:S04]  /*2dd0*/  LEA R62, P0, R60, R10, 0x1 ;  /* 0x0000000a3c3e7211 */ /* 0x000fc800078008ff */
[----:B------:R-:W-:Y:S01]  /*2de0*/  LEA.HI.X R63, R60, R11, R21, 0x1, P0 ;  /* 0x0000000b3c3f7211 */ /* 0x000fe200000f0c15 */
[----:B------:R-:W-:Y:S01]  /*2df0*/  IMAD.IADD R21, R91, 0x1, R97 ;  /* 0x000000015b157824 */ /* 0x000fe200078e0261 */
[----:B------:R-:W-:-:S04]  /*2e00*/  LEA R60, P0, R96, R10, 0x1 ;  /* 0x0000000a603c7211 */ /* 0x000fc800078008ff */
[----:B------:R-:W-:Y:S02]  /*2e10*/  LEA.HI.X R61, R96, R11, R21, 0x1, P0 ;  /* 0x0000000b603d7211 */ /* 0x000fe400000f0c15 */
[----:B------:R-:W-:-:S05]  /*2e20*/  IADD3 R64, P0, R20, R98, RZ ;  /* 0x0000006214407210 */ /* 0x000fca0007f1e0ff */
[----:B------:R-:W-:Y:S01]  /*2e30*/  IMAD.X R92, R111, 0x1, R93, P0 ;  /* 0x000000016f5c7824 */ /* 0x000fe200000e065d */
[----:B------:R-:W-:-:S05]  /*2e40*/  IADD3 R20, P0, R6, R98, RZ ;  /* 0x0000006206147210 */ /* 0x000fca0007f1e0ff */
[----:B------:R-:W-:Y:S01]  /*2e50*/  IMAD.X R21, R7, 0x1, R111, P0 ;  /* 0x0000000107157824 */ /* 0x000fe200000e066f */
[----:B------:R-:W-:Y:S01]  /*2e60*/  LEA R6, P0, R64, R10, 0x1 ;  /* 0x0000000a40067211 */ /* 0x000fe200078008ff */
[----:B------:R-:W-:-:S03]  /*2e70*/  IMAD.WIDE.U32 R20, R89, R14, R20 ;  /* 0x0000000e59147225 */ /* 0x000fc600078e0014 */
[----:B------:R-:W-:Y:S02]  /*2e80*/  LEA.HI.X R7, R64, R11, R92, 0x1, P0 ;  /* 0x0000000b40077211 */ /* 0x000fe400000f0c5c */
[----:B------:R-:W-:Y:S01]  /*2e90*/  P2R R89, PR, RZ, 0x2 ;  /* 0x00000002ff597803 */ /* 0x000fe20000000000 */
[----:B------:R-:W-:Y:S01]  /*2ea0*/  IMAD.IADD R91, R91, 0x1, R21 ;  /* 0x000000015b5b7824 */ /* 0x000fe200078e0215 */
[----:B------:R-:W-:-:S04]  /*2eb0*/  LEA R10, P0, R20, R10, 0x1 ;  /* 0x0000000a140a7211 */ /* 0x000fc800078008ff */
[----:B------:R-:W-:Y:S02]  /*2ec0*/  LEA.HI.X R11, R20, R11, R91, 0x1, P0 ;  /* 0x0000000b140b7211 */ /* 0x000fe400000f0c5b */
[----:B------:R-:W-:-:S13]  /*2ed0*/  ISETP.GT.AND P0, PT, R3, RZ, P1 ;  /* 0x000000ff0300720c */ /* 0x000fda0000f04270 */
[----:B------:R-:W-:Y:S05]  /*2ee0*/  @!P0 BRA `(.L_x_49) ;  /* 0x0000000000048947 */ /* 0x000fea0003800000 */
[----:B------:R0:W5:Y:S02]  /*2ef0*/  LDG.E.LTC128B.U16 R104, desc[UR36][R8.64+0x22] ;  /* 0x0000222408687981 */ /* 0x000164000c1e1520 */
.L_x_49:
[----:B------:R-:W-:Y:S05]  /*2f00*/  BSYNC B1 ;  /* 0x0000000000017941 */ /* 0x000fea0003800000 */
.L_x_48:
[----:B-----5:R-:W-:Y:S01]  /*2f10*/  IMAD.U32 R21, R104, 0x10000, RZ ;  /* 0x0001000068157824 */ /* 0x020fe200078e00ff */
[----:B------:R-:W-:Y:S01]  /*2f20*/  BSSY B1, `(.L_x_50) ;  /* 0x000000a000017945 */ /* 0x000fe20003800000 */
[----:B------:R-:W-:Y:S02]  /*2f30*/  @P0 IMAD.MOV.U32 R20, RZ, RZ, R94 ;  /* 0x000000ffff140224 */ /* 0x000fe400078e005e */
[----:B------:R-:W-:Y:S01]  /*2f40*/  FMUL R14, R21, R90 ;  /* 0x0000005a150e7220 */ /* 0x000fe20000400000 */
[----:B------:R-:W-:-:S03]  /*2f50*/  @P0 IMAD.MOV.U32 R21, RZ, RZ, R95 ;  /* 0x000000ffff150224 */ /* 0x000fc600078e005f */
[----:B------:R-:W-:-:S05]  /*2f60*/  FFMA R14, R65, R88, R14 ;  /* 0x00000058410e7223 */ /* 0x000fca000000000e */
[----:B------:R-:W-:-:S05]  /*2f70*/  F2FP.BF16.F32.PACK_AB R14, RZ, R14 ;  /* 0x0000000eff0e723e */ /* 0x000fca00000010ff */
[----:B------:R0:W-:Y:S01]  /*2f80*/  @P0 STG.E.U16 desc[UR36][R20.64+0x22], R14 ;  /* 0x0000220e14000986 */ /* 0x0001e2000c101524 */
[----:B------:R-:W-:-:S13]  /*2f90*/  ISETP.GT.AND P0, PT, R3, 0x8, P2 ;  /* 0x000000080300780c */ /* 0x000fda0001704270 */
[----:B0-----:R-:W-:Y:S05]  /*2fa0*/  @!P0 BRA `(.L_x_51) ;  /* 0x0000000000048947 */ /* 0x001fea0003800000 */
[----:B------:R0:W5:Y:S02]  /*2fb0*/  LDG.E.LTC128B.U16 R104, desc[UR36][R56.64+0x20] ;  /* 0x0000202438687981 */ /* 0x000164000c1e1520 */
.L_x_51:
[----:B------:R-:W-:Y:S05]  /*2fc0*/  BSYNC B1 ;  /* 0x0000000000017941 */ /* 0x000fea0003800000 */
.L_x_50:
[----:B-----5:R-:W-:Y:S01]  /*2fd0*/  IMAD.U32 R21, R104, 0x10000, RZ ;  /* 0x0001000068157824 */ /* 0x020fe200078e00ff */
[----:B------:R-:W-:Y:S03]  /*2fe0*/  BSSY B1, `(.L_x_52) ;  /* 0x0000008000017945 */ /* 0x000fe60003800000 */
[----:B------:R-:W-:-:S04]  /*2ff0*/  FMUL R21, R21, R90 ;  /* 0x0000005a15157220 */ /* 0x000fc80000400000 */
[----:B------:R-:W-:-:S05]  /*3000*/  FFMA R21, R66, R88, R21 ;  /* 0x0000005842157223 */ /* 0x000fca0000000015 */
[----:B------:R-:W-:-:S05]  /*3010*/  F2FP.BF16.F32.PACK_AB R21, RZ, R21 ;  /* 0x00000015ff15723e */ /* 0x000fca00000010ff */
[----:B------:R0:W-:Y:S01]  /*3020*/  @P0 STG.E.U16 desc[UR36][R58.64+0x20], R21 ;  /* 0x000020153a000986 */ /* 0x0001e2000c101524 */
[----:B------:R-:W-:-:S13]  /*3030*/  ISETP.GT.AND P0, PT, R3, 0x8, P1 ;  /* 0x000000080300780c */ /* 0x000fda0000f04270 */
[----:B0-----:R-:W-:Y:S05]  /*3040*/  @!P0 BRA `(.L_x_53) ;  /* 0x0000000000048947 */ /* 0x001fea0003800000 */
[----:B------:R0:W5:Y:S02]  /*3050*/  LDG.E.LTC128B.U16 R104, desc[UR36][R56.64+0x22] ;  /* 0x0000222438687981 */ /* 0x000164000c1e1520 */
.L_x_53:
[----:B------:R-:W-:Y:S05]  /*3060*/  BSYNC B1 ;  /* 0x0000000000017941 */ /* 0x000fea0003800000 */
.L_x_52:
[----:B-----5:R-:W-:Y:S01]  /*3070*/  IMAD.U32 R21, R104, 0x10000, RZ ;  /* 0x0001000068157824 */ /* 0x020fe200078e00ff */
[----:B------:R-:W-:Y:S01]  /*3080*/  ISETP.GT.AND P2, PT, R4, 0x18, PT ;  /* 0x000000180400780c */ /* 0x000fe20003f44270 */
[----:B------:R-:W-:Y:S02]  /*3090*/  BSSY B1, `(.L_x_54) ;  /* 0x0000009000017945 */ /* 0x000fe40003800000 */
[----:B------:R-:W-:Y:S01]  /*30a0*/  FMUL R14, R21, R90 ;  /* 0x0000005a150e7220 */ /* 0x000fe20000400000 */
[----:B------:R-:W-:-:S03]  /*30b0*/  P2R R91, PR, RZ, 0x4 ;  /* 0x00000004ff5b7803 */ /* 0x000fc60000000000 */
[----:B------:R-:W-:-:S05]  /*30c0*/  FFMA R14, R67, R88, R14 ;  /* 0x00000058430e7223 */ /* 0x000fca000000000e */
[----:B------:R-:W-:-:S05]  /*30d0*/  F2FP.BF16.F32.PACK_AB R14, RZ, R14 ;  /* 0x0000000eff0e723e */ /* 0x000fca00000010ff */
[----:B------:R0:W-:Y:S01]  /*30e0*/  @P0 STG.E.U16 desc[UR36][R58.64+0x22], R14 ;  /* 0x0000220e3a000986 */ /* 0x0001e2000c101524 */
[----:B------:R-:W-:-:S13]  /*30f0*/  ISETP.GT.AND P0, PT, R3, RZ, P2 ;  /* 0x000000ff0300720c */ /* 0x000fda0001704270 */
[----:B0-----:R-:W-:Y:S05]  /*3100*/  @!P0 BRA `(.L_x_55) ;  /* 0x0000000000048947 */ /* 0x001fea0003800000 */
[----:B------:R0:W5:Y:S02]  /*3110*/  LDG.E.LTC128B.U16 R104, desc[UR36][R8.64+0x30] ;  /* 0x0000302408687981 */ /* 0x000164000c1e1520 */
.L_x_55:
[----:B------:R-:W-:Y:S05]  /*3120*/  BSYNC B1 ;  /* 0x0000000000017941 */ /* 0x000fea0003800000 */
.L_x_54:
[----:B-----5:R-:W-:Y:S01]  /*3130*/  IMAD.U32 R21, R104, 0x10000, RZ ;  /* 0x0001000068157824 */ /* 0x020fe200078e00ff */
[----:B------:R-:W-:Y:S01]  /*3140*/  ISETP.GT.AND P1, PT, R4, 0x19, PT ;  /* 0x000000190400780c */ /* 0x000fe20003f24270 */
[----:B------:R-:W-:Y:S01]  /*3150*/  @P0 IMAD.MOV.U32 R20, RZ, RZ, R94 ;  /* 0x000000ffff140224 */ /* 0x000fe200078e005e */
[----:B------:R-:W-:Y:S01]  /*3160*/  BSSY B1, `(.L_x_56) ;  /* 0x000000b000017945 */ /* 0x000fe20003800000 */
[----:B------:R-:W-:-:S04]  /*3170*/  FMUL R21, R21, R90 ;  /* 0x0000005a15157220 */ /* 0x000fc80000400000 */
[----:B------:R-:W-:Y:S01]  /*3180*/  FFMA R21, R68, R88, R21 ;  /* 0x0000005844157223 */ /* 0x000fe20000000015 */
[----:B------:R-:W-:-:S04]  /*3190*/  P2R R68, PR, RZ, 0x2 ;  /* 0x00000002ff447803 */ /* 0x000fc80000000000 */
[----:B------:R-:W-:-:S04]  /*31a0*/  F2FP.BF16.F32.PACK_AB R21, RZ, R21 ;  /* 0x00000015ff15723e */ /* 0x000fc800000010ff */
[----:B------:R-:W-:Y:S01]  /*31b0*/  PRMT R14, R21, 0x7610, R14 ;  /* 0x00007610150e7816 */ /* 0x000fe2000000000e */
[----:B------:R-:W-:-:S05]  /*31c0*/  @P0 IMAD.MOV.U32 R21, RZ, RZ, R95 ;  /* 0x000000ffff150224 */ /* 0x000fca00078e005f */
[----:B------:R0:W-:Y:S01]  /*31d0*/  @P0 STG.E.U16 desc[UR36][R20.64+0x30], R14 ;  /* 0x0000300e14000986 */ /* 0x0001e2000c101524 */
[----:B------:R-:W-:-:S13]  /*31e0*/  ISETP.GT.AND P0, PT, R3, RZ, P1 ;  /* 0x000000ff0300720c */ /* 0x000fda0000f04270 */
[----:B0-----:R-:W-:Y:S05]  /*31f0*/  @!P0 BRA `(.L_x_57) ;  /* 0x0000000000048947 */ /* 0x001fea0003800000 */
[----:B------:R0:W5:Y:S02]  /*3200*/  LDG.E.LTC128B.U16 R104, desc[UR36][R8.64+0x32] ;  /* 0x0000322408687981 */ /* 0x000164000c1e1520 */
.L_x_57:
[----:B------:R-:W-:Y:S05]  /*3210*/  BSYNC B1 ;  /* 0x0000000000017941 */ /* 0x000fea0003800000 */
.L_x_56:
        /* <DEDUP_REMOVED lines=11> */
.L_x_59:
[----:B------:R-:W-:Y:S05]  /*32d0*/  BSYNC B1 ;  /* 0x0000000000017941 */ /* 0x000fea0003800000 */
.L_x_58:
        /* <DEDUP_REMOVED lines=9> */
.L_x_61:
[----:B------:R-:W-:Y:S05]  /*3370*/  BSYNC B1 ;  /* 0x0000000000017941 */ /* 0x000fea0003800000 */
.L_x_60:
        /* <DEDUP_REMOVED lines=11> */
.L_x_63:
[----:B------:R-:W-:Y:S05]  /*3430*/  BSYNC B1 ;  /* 0x0000000000017941 */ /* 0x000fea0003800000 */
.L_x_62:
[----:B-----5:R-:W-:Y:S01]  /*3440*/  IMAD.U32 R21, R104, 0x10000, RZ ;  /* 0x0001000068157824 */ /* 0x020fe200078e00ff */
[----:B------:R-:W-:Y:S01]  /*3450*/  ISETP.GT.AND P1, PT, R4, 0x21, PT ;  /* 0x000000210400780c */ /* 0x000fe20003f24270 */
[----:B------:R-:W-:Y:S01]  /*3460*/  @P0 IMAD.MOV.U32 R20, RZ, RZ, R94 ;  /* 0x000000ffff140224 */ /* 0x000fe200078e005e */
[----:B------:R-:W-:Y:S01]  /*3470*/  BSSY B1, `(.L_x_64) ;  /* 0x000000b000017945 */ /* 0x000fe20003800000 */
[----:B------:R-:W-:Y:S01]  /*3480*/  FMUL R21, R21, R90 ;  /* 0x0000005a15157220 */ /* 0x000fe20000400000 */
[----:B------:R-:W-:-:S03]  /*3490*/  P2R R70, PR, RZ, 0x2 ;  /* 0x00000002ff467803 */ /* 0x000fc60000000000 */
[----:B------:R-:W-:-:S05]  /*34a0*/  FFMA R21, R72, R88, R21 ;  /* 0x0000005848157223 */ /* 0x000fca0000000015 */
[----:B------:R-:W-:-:S04]  /*34b0*/  F2FP.BF16.F32.PACK_AB R21, RZ, R21 ;  /* 0x00000015ff15723e */ /* 0x000fc800000010ff */
[----:B------:R-:W-:Y:S01]  /*34c0*/  PRMT R14, R21, 0x7610, R14 ;  /* 0x00007610150e7816 */ /* 0x000fe2000000000e */
[----:B------:R-:W-:-:S05]  /*34d0*/  @P0 IMAD.MOV.U32 R21, RZ, RZ, R95 ;  /* 0x000000ffff150224 */ /* 0x000fca00078e005f */
[----:B------:R0:W-:Y:S01]  /*34e0*/  @P0 STG.E.U16 desc[UR36][R20.64+0x40], R14 ;  /* 0x0000400e14000986 */ /* 0x0001e2000c101524 */
[----:B------:R-:W-:-:S13]  /*34f0*/  ISETP.GT.AND P0, PT, R3, RZ, P1 ;  /* 0x000000ff0300720c */ /* 0x000fda0000f04270 */
[----:B0-----:R-:W-:Y:S05]  /*3500*/  @!P0 BRA `(.L_x_65) ;  /* 0x0000000000048947 */ /* 0x001fea0003800000 */
[----:B------:R0:W5:Y:S02]  /*3510*/  LDG.E.LTC128B.U16 R104, desc[UR36][R8.64+0x42] ;  /* 0x0000422408687981 */ /* 0x000164000c1e1520 */
.L_x_65:
[----:B------:R-:W-:Y:S05]  /*3520*/  BSYNC B1 ;  /* 0x0000000000017941 */ /* 0x000fea0003800000 */
.L_x_64:
        /* <DEDUP_REMOVED lines=11> */
.L_x_67:
[----:B------:R-:W-:Y:S05]  /*35e0*/  BSYNC B1 ;  /* 0x0000000000017941 */ /* 0x000fea0003800000 */
.L_x_66:
        /* <DEDUP_REMOVED lines=9> */
.L_x_69:
[----:B------:R-:W-:Y:S05]  /*3680*/  BSYNC B1 ;  /* 0x0000000000017941 */ /* 0x000fea0003800000 */
.L_x_68:
        /* <DEDUP_REMOVED lines=11> */
.L_x_71:
[----:B------:R-:W-:Y:S05]  /*3740*/  BSYNC B1 ;  /* 0x0000000000017941 */ /* 0x000fea0003800000 */
.L_x_70:
[----:B-----5:R-:W-:Y:S01]  /*3750*/  IMAD.U32 R21, R104, 0x10000, RZ ;  /* 0x0001000068157824 */ /* 0x020fe200078e00ff */
[----:B------:R-:W-:Y:S01]  /*3760*/  ISETP.GT.AND P5, PT, R4, 0x29, PT ;  /* 0x000000290400780c */ /* 0x000fe20003fa4270 */
[----:B------:R-:W-:Y:S01]  /*3770*/  @P0 IMAD.MOV.U32 R20, RZ, RZ, R94 ;  /* 0x000000ffff140224 */ /* 0x000fe200078e005e */
[----:B------:R-:W-:Y:S01]  /*3780*/  BSSY B1, `(.L_x_72) ;  /* 0x000000b000017945 */ /* 0x000fe20003800000 */
[----:B------:R-:W-:-:S04]  /*3790*/  FMUL R21, R21, R90 ;  /* 0x0000005a15157220 */ /* 0x000fc80000400000 */
[----:B------:R-:W-:-:S05]  /*37a0*/  FFMA R21, R76, R88, R21 ;  /* 0x000000584c157223 */ /* 0x000fca0000000015 */
[----:B------:R-:W-:-:S04]  /*37b0*/  F2FP.BF16.F32.PACK_AB R21, RZ, R21 ;  /* 0x00000015ff15723e */ /* 0x000fc800000010ff */
[----:B------:R-:W-:Y:S01]  /*37c0*/  PRMT R14, R21, 0x7610, R14 ;  /* 0x00007610150e7816 */ /* 0x000fe2000000000e */
[----:B------:R-:W-:-:S05]  /*37d0*/  @P0 IMAD.MOV.U32 R21, RZ, RZ, R95 ;  /* 0x000000ffff150224 */ /* 0x000fca00078e005f */
[----:B------:R1:W-:Y:S01]  /*37e0*/  @P0 STG.E.U16 desc[UR36][R20.64+0x50], R14 ;  /* 0x0000500e14000986 */ /* 0x0003e2000c101524 */
[----:B------:R-:W-:Y:S02]  /*37f0*/  ISETP.GT.AND P0, PT, R3, RZ, P5 ;  /* 0x000000ff0300720c */ /* 0x000fe40002f04270 */
[----:B-1----:R-:W-:-:S11]  /*3800*/  P2R R14, PR, RZ, 0x20 ;  /* 0x00000020ff0e7803 */ /* 0x002fd60000000000 */
[----:B------:R-:W-:Y:S05]  /*3810*/  @!P0 BRA `(.L_x_73) ;  /* 0x0000000000048947 */ /* 0x000fea0003800000 */
[----:B------:R1:W5:Y:S02]  /*3820*/  LDG.E.LTC128B.U16 R104, desc[UR36][R8.64+0x52] ;  /* 0x0000522408687981 */ /* 0x000364000c1e1520 */
.L_x_73:
[----:B------:R-:W-:Y:S05]  /*3830*/  BSYNC B1 ;  /* 0x0000000000017941 */ /* 0x000fea0003800000 */
.L_x_72:
        /* <DEDUP_REMOVED lines=11> */
.L_x_75:
[----:B------:R-:W-:Y:S05]  /*38f0*/  BSYNC B1 ;  /* 0x0000000000017941 */ /* 0x000fea0003800000 */
.L_x_74:
        /* <DEDUP_REMOVED lines=9> */
.L_x_77:
[----:B------:R-:W-:Y:S05]  /*3990*/  BSYNC B1 ;  /* 0x0000000000017941 */ /* 0x000fea0003800000 */
.L_x_76:
[----:B-----5:R-:W-:Y:S01]  /*39a0*/  IMAD.U32 R21, R104, 0x10000, RZ ;  /* 0x0001000068157824 */ /* 0x020fe200078e00ff */
[----:B------:R-:W-:Y:S01]  /*39b0*/  ISETP.GT.AND P3, PT, R4, 0x30, PT ;  /* 0x000000300400780c */ /* 0x000fe20003f64270 */
[----:B------:R-:W-:Y:S02]  /*39c0*/  BSSY B1, `(.L_x_78) ;  /* 0x0000008000017945 */ /* 0x000fe40003800000 */
[----:B------:R-:W-:-:S04]  /*39d0*/  FMUL R14, R21, R90 ;  /* 0x0000005a150e7220 */ /* 0x000fc80000400000 */
[----:B------:R-:W-:-:S05]  /*39e0*/  FFMA R14, R79, R88, R14 ;  /* 0x000000584f0e7223 */ /* 0x000fca000000000e */
[----:B------:R-:W-:-:S05]  /*39f0*/  F2FP.BF16.F32.PACK_AB R14, RZ, R14 ;  /* 0x0000000eff0e723e */ /* 0x000fca00000010ff */
[----:B------:R0:W-:Y:S01]  /*3a00*/  @P0 STG.E.U16 desc[UR36][R58.64+0x52], R14 ;  /* 0x0000520e3a000986 */ /* 0x0001e2000c101524 */
[----:B------:R-:W-:-:S13]  /*3a10*/  ISETP.GT.AND P0, PT, R3, RZ, P3 ;  /* 0x000000ff0300720c */ /* 0x000fda0001f04270 */
[----:B0-----:R-:W-:Y:S05]  /*3a20*/  @!P0 BRA `(.L_x_79) ;  /* 0x0000000000048947 */ /* 0x001fea0003800000 */
[----:B------:R0:W5:Y:S02]  /*3a30*/  LDG.E.LTC128B.U16 R104, desc[UR36][R8.64+0x60] ;  /* 0x0000602408687981 */ /* 0x000164000c1e1520 */
.L_x_79:
[----:B------:R-:W-:Y:S05]  /*3a40*/  BSYNC B1 ;  /* 0x0000000000017941 */ /* 0x000fea0003800000 */
.L_x_78:
        /* <DEDUP_REMOVED lines=13> */
.L_x_81:
[----:B------:R-:W-:Y:S05]  /*3b20*/  BSYNC B1 ;  /* 0x0000000000017941 */ /* 0x000fea0003800000 */
.L_x_80:
        /* <DEDUP_REMOVED lines=11> */
.L_x_83:
[----:B------:R-:W-:Y:S05]  /*3be0*/  BSYNC B1 ;  /* 0x0000000000017941 */ /* 0x000fea0003800000 */
.L_x_82:
        /* <DEDUP_REMOVED lines=9> */
.L_x_85:
[----:B------:R-:W-:Y:S05]  /*3c80*/  BSYNC B1 ;  /* 0x0000000000017941 */ /* 0x000fea0003800000 */
.L_x_84:
        /* <DEDUP_REMOVED lines=10> */
.L_x_87:
[----:B------:R-:W-:Y:S05]  /*3d30*/  BSYNC B1 ;  /* 0x0000000000017941 */ /* 0x000fea0003800000 */
.L_x_86:
        /* <DEDUP_REMOVED lines=8> */
[----:B------:R-:W-:-:S05]  /*3dc0*/  IADD3 R20, P0, R5, R100, RZ ;  /* 0x0000006405147210 */ /* 0x000fca0007f1e0ff */
[----:B-1----:R-:W-:Y:S01]  /*3dd0*/  IMAD.X R21, R15, 0x1, R101, P0 ;  /* 0x000000010f157824 */ /* 0x002fe200000e0665 */
[----:B------:R-:W-:-:S05]  /*3de0*/  IADD3 R64, P0, R5, R100, RZ ;  /* 0x0000006405407210 */ /* 0x000fca0007f1e0ff */
[----:B------:R-:W-:Y:S01]  /*3df0*/  IMAD.X R65, R15, 0x1, R101, P0 ;  /* 0x000000010f417824 */ /* 0x000fe200000e0665 */
[----:B------:R-:W-:-:S05]  /*3e00*/  IADD3 R14, P0, R5, R94, RZ ;  /* 0x0000005e050e7210 */ /* 0x000fca0007f1e0ff */
[----:B------:R-:W-:Y:S01]  /*3e10*/  IMAD.X R15, R15, 0x1, R95, P0 ;  /* 0x000000010f0f7824 */ /* 0x000fe200000e065f */
[----:B------:R-:W-:-:S04]  /*3e20*/  ISETP.GT.AND P0, PT, R4, 0x39, PT ;  /* 0x000000390400780c */ /* 0x000fc80003f04270 */
[----:B------:R-:W-:-:S13]  /*3e30*/  ISETP.GT.AND P4, PT, R3, RZ, P0 ;  /* 0x000000ff0300720c */ /* 0x000fda0000784270 */
[----:B------:R-:W-:Y:S05]  /*3e40*/  @!P4 BRA `(.L_x_89) ;  /* 0x000000000004c947 */ /* 0x000fea0003800000 */
[----:B------:R1:W5:Y:S02]  /*3e50*/  LDG.E.LTC128B.U16 R104, desc[UR36][R8.64+0x72] ;  /* 0x0000722408687981 */ /* 0x000364000c1e1520 */
.L_x_89:
[----:B------:R-:W-:Y:S05]  /*3e60*/  BSYNC B1 ;  /* 0x0000000000017941 */ /* 0x000fea0003800000 */
.L_x_88:
        /* <DEDUP_REMOVED lines=9> */
.L_x_91:
[----:B------:R-:W-:Y:S05]  /*3f00*/  BSYNC B1 ;  /* 0x0000000000017941 */ /* 0x000fea0003800000 */
.L_x_90:
        /* <DEDUP_REMOVED lines=9> */
.L_x_93:
[----:B------:R-:W-:Y:S05]  /*3fa0*/  BSYNC B1 ;  /* 0x0000000000017941 */ /* 0x000fea0003800000 */
.L_x_92:
[----:B-----5:R-:W-:-:S04]  /*3fb0*/  IMAD.U32 R5, R104, 0x10000, RZ ;  /* 0x0001000068057824 */ /* 0x020fc800078e00ff */
[----:B------:R-:W-:-:S04]  /*3fc0*/  FMUL R4, R5, R90 ;  /* 0x0000005a05047220 */ /* 0x000fc80000400000 */
[----:B------:R-:W-:-:S05]  /*3fd0*/  FFMA R4, R87, R88, R4 ;  /* 0x0000005857047223 */ /* 0x000fca0000000004 */
[----:B------:R-:W-:-:S05]  /*3fe0*/  F2FP.BF16.F32.PACK_AB R4, RZ, R4 ;  /* 0x00000004ff04723e */ /* 0x000fca00000010ff */
[----:B------:R0:W-:Y:S01]  /*3ff0*/  @P4 STG.E.U16 desc[UR36][R58.64+0x72], R4 ;  /* 0x000072043a004986 */ /* 0x0001e2000c101524 */
[----:B------:R-:W-:-:S13]  /*4000*/  ISETP.GT.AND P4, PT, R3, 0x80, P6 ;  /* 0x000000800300780c */ /* 0x000fda0003784270 */
[----:B------:R-:W2:Y:S01]  /*4010*/  @P4 LDG.E.LTC128B.U16 R104, desc[UR36][R62.64] ;  /* 0x000000243e684981 */ /* 0x000ea2000c1e1520 */
[----:B------:R-:W-:Y:S01]  /*4020*/  BSSY B1, `(.L_x_94) ;  /* 0x000000a000017945 */ /* 0x000fe20003800000 */
[----:B--2---:R-:W-:-:S04]  /*4030*/  IMAD.U32 R5, R104, 0x10000, RZ ;  /* 0x0001000068057824 */ /* 0x004fc800078e00ff */
[----:B------:R-:W-:-:S04]  /*4040*/  FMUL R5, R5, R90 ;  /* 0x0000005a05057220 */ /* 0x000fc80000400000 */
[----:B------:R-:W-:-:S05]  /*4050*/  FFMA R5, R24, R88, R5 ;  /* 0x0000005818057223 */ /* 0x000fca0000000005 */
[----:B------:R-:W-:-:S05]  /*4060*/  F2FP.BF16.F32.PACK_AB R5, RZ, R5 ;  /* 0x00000005ff05723e */ /* 0x000fca00000010ff */
[----:B------:R0:W-:Y:S01]  /*4070*/  @P4 STG.E.U16 desc[UR36][R14.64], R5 ;  /* 0x000000050e004986 */ /* 0x0001e2000c101524 */
[----:B------:R-:W-:-:S04]  /*4080*/  ISETP.NE.AND P4, PT, R107, RZ, PT ;  /* 0x000000ff6b00720c */ /* 0x000fc80003f85270 */
[----:B------:R-:W-:-:S13]  /*4090*/  ISETP.GT.AND P4, PT, R3, 0x80, P4 ;  /* 0x000000800300780c */ /* 0x000fda0002784270 */
[----:B0-----:R-:W-:Y:S05]  /*40a0*/  @!P4 BRA `(.L_x_95) ;  /* 0x000000000004c947 */ /* 0x001fea0003800000 */
[----:B------:R0:W5:Y:S02]  /*40b0*/  LDG.E.LTC128B.U16 R104, desc[UR36][R60.64+0x2] ;  /* 0x000002243c687981 */ /* 0x000164000c1e1520 */
.L_x_95:
[----:B------:R-:W-:Y:S05]  /*40c0*/  BSYNC B1 ;  /* 0x0000000000017941 */ /* 0x000fea0003800000 */
.L_x_94:
[----:B-----5:R-:W-:Y:S01]  /*40d0*/  IMAD.U32 R5, R104, 0x10000, RZ ;  /* 0x0001000068057824 */ /* 0x020fe200078e00ff */
[----:B------:R-:W-:Y:S01]  /*40e0*/  ISETP.GT.AND P6, PT, R3, 0x88, P6 ;  /* 0x000000880300780c */ /* 0x000fe200037c4270 */
[----:B------:R-:W-:Y:S02]  /*40f0*/  BSSY B1, `(.L_x_96) ;  /* 0x000000a000017945 */ /* 0x000fe40003800000 */
[----:B------:R-:W-:Y:S01]  /*4100*/  FMUL R4, R5, R90 ;  /* 0x0000005a05047220 */ /* 0x000fe20000400000 */
[----:B------:R-:W-:-:S03]  /*4110*/  @P4 IMAD.MOV.U32 R5, RZ, RZ, R15 ;  /* 0x000000ffff054224 */ /* 0x000fc600078e000f */
[----:B------:R-:W-:-:S05]  /*4120*/  FFMA R4, R25, R88, R4 ;  /* 0x0000005819047223 */ /* 0x000fca0000000004 */
[----:B------:R-:W-:-:S04]  /*4130*/  F2FP.BF16.F32.PACK_AB R4, RZ, R4 ;  /* 0x00000004ff04723e */ /* 0x000fc800000010ff */
[----:B-1-34-:R-:W-:Y:S01]  /*4140*/  PRMT R8, R4, 0x7610, R8 ;  /* 0x0000761004087816 */ /* 0x01afe20000000008 */
[----:B------:R-:W-:-:S05]  /*4150*/  @P4 IMAD.MOV.U32 R4, RZ, RZ, R14 ;  /* 0x000000ffff044224 */ /* 0x000fca00078e000e */
[----:B------:R1:W-:Y:S01]  /*4160*/  @P4 STG.E.U16 desc[UR36][R4.64+0x2], R8 ;  /* 0x0000020804004986 */ /* 0x0003e2000c101524 */
[----:B------:R-:W-:Y:S05]  /*4170*/  @!P6 BRA `(.L_x_97) ;  /* 0x000000000004e947 */ /* 0x000fea0003800000 */
[----:B------:R2:W5:Y:S02]  /*4180*/  LDG.E.LTC128B.U16 R104, desc[UR36][R6.64] ;  /* 0x0000002406687981 */ /* 0x000564000c1e1520 */
.L_x_97:
[----:B------:R-:W-:Y:S05]  /*4190*/  BSYNC B1 ;  /* 0x0000000000017941 */ /* 0x000fea0003800000 */
.L_x_96:
[----:B-1---5:R-:W-:Y:S01]  /*41a0*/  IMAD.U32 R5, R104, 0x10000, RZ ;  /* 0x0001000068057824 */ /* 0x022fe200078e00ff */
[----:B------:R-:W-:Y:S01]  /*41b0*/  ISETP.NE.AND P4, PT, R107, RZ, PT ;  /* 0x000000ff6b00720c */ /* 0x000fe20003f85270 */
[----:B------:R-:W-:Y:S02]  /*41c0*/  BSSY B1, `(.L_x_98) ;  /* 0x0000008000017945 */ /* 0x000fe40003800000 */
[----:B------:R-:W-:Y:S01]  /*41d0*/  FMUL R5, R5, R90 ;  /* 0x0000005a05057220 */ /* 0x000fe20000400000 */
[----:B------:R-:W-:-:S03]  /*41e0*/  ISETP.GT.AND P4, PT, R3, 0x88, P4 ;  /* 0x000000880300780c */ /* 0x000fc60002784270 */
[----:B------:R-:W-:-:S05]  /*41f0*/  FFMA R5, R26, R88, R5 ;  /* 0x000000581a057223 */ /* 0x000fca0000000005 */
[----:B------:R-:W-:-:S05]  /*4200*/  F2FP.BF16.F32.PACK_AB R5, RZ, R5 ;  /* 0x00000005ff05723e */ /* 0x000fca00000010ff */
[----:B------:R1:W-:Y:S01]  /*4210*/  @P6 STG.E.U16 desc[UR36][R20.64], R5 ;  /* 0x0000000514006986 */ /* 0x0003e2000c101524 */
[----:B------:R-:W-:Y:S05]  /*4220*/  @!P4 BRA `(.L_x_99) ;  /* 0x000000000004c947 */ /* 0x000fea0003800000 */
[----:B------:R3:W5:Y:S02]  /*4230*/  LDG.E.LTC128B.U16 R104, desc[UR36][R10.64+0x2] ;  /* 0x000002240a687981 */ /* 0x000764000c1e1520 */
.L_x_99:
[----:B------:R-:W-:Y:S05]  /*4240*/  BSYNC B1 ;  /* 0x0000000000017941 */ /* 0x000fea0003800000 */
.L_x_98:
[----:B-1---5:R-:W-:Y:S01]  /*4250*/  IMAD.U32 R5, R104, 0x10000, RZ ;  /* 0x0001000068057824 */ /* 0x022fe200078e00ff */
[----:B------:R-:W-:Y:S01]  /*4260*/  ISETP.NE.AND P6, PT, R108, RZ, PT ;  /* 0x000000ff6c00720c */ /* 0x000fe20003fc5270 */
[----:B------:R-:W-:Y:S02]  /*4270*/  BSSY B1, `(.L_x_100) ;  /* 0x0000008000017945 */ /* 0x000fe40003800000 */
[----:B------:R-:W-:-:S04]  /*4280*/  FMUL R4, R5, R90 ;  /* 0x0000005a05047220 */ /* 0x000fc80000400000 */
[----:B------:R-:W-:-:S05]  /*4290*/  FFMA R4, R27, R88, R4 ;  /* 0x000000581b047223 */ /* 0x000fca0000000004 */
[----:B------:R-:W-:-:S05]  /*42a0*/  F2FP.BF16.F32.PACK_AB R4, RZ, R4 ;  /* 0x00000004ff04723e */ /* 0x000fca00000010ff */
[----:B------:R1:W-:Y:S01]  /*42b0*/  @P4 STG.E.U16 desc[UR36][R64.64+0x2], R4 ;  /* 0x0000020440004986 */ /* 0x0003e2000c101524 */
[----:B------:R-:W-:-:S13]  /*42c0*/  ISETP.GT.AND P4, PT, R3, 0x80, P6 ;  /* 0x000000800300780c */ /* 0x000fda0003784270 */
[----:B-1----:R-:W-:Y:S05]  /*42d0*/  @!P4 BRA `(.L_x_101) ;  /* 0x000000000004c947 */ /* 0x002fea0003800000 */
[----:B------:R1:W5:Y:S02]  /*42e0*/  LDG.E.LTC128B.U16 R104, desc[UR36][R60.64+0x10] ;  /* 0x000010243c687981 */ /* 0x000364000c1e1520 */
.L_x_101:
[----:B------:R-:W-:Y:S05]  /*42f0*/  BSYNC B1 ;  /* 0x0000000000017941 */ /* 0x000fea0003800000 */
.L_x_100:
[----:B-----5:R-:W-:Y:S01]  /*4300*/  IMAD.U32 R5, R104, 0x10000, RZ ;  /* 0x0001000068057824 */ /* 0x020fe200078e00ff */
[----:B------:R-:W-:Y:S01]  /*4310*/  ISETP.NE.AND P6, PT, R109, RZ, PT ;  /* 0x000000ff6d00720c */ /* 0x000fe20003fc5270 */
[----:B------:R-:W-:Y:S01]  /*4320*/  @P4 IMAD.MOV.U32 R4, RZ, RZ, R14 ;  /* 0x000000ffff044224 */ /* 0x000fe200078e000e */
[----:B------:R-:W-:Y:S01]  /*4330*/  BSSY B1, `(.L_x_102) ;  /* 0x000000a000017945 */ /* 0x000fe20003800000 */
[----:B------:R-:W-:-:S04]  /*4340*/  FMUL R5, R5, R90 ;  /* 0x0000005a05057220 */ /* 0x000fc80000400000 */
[----:B------:R-:W-:-:S05]  /*4350*/  FFMA R5, R28, R88, R5 ;  /* 0x000000581c057223 */ /* 0x000fca0000000005 */
[----:B------:R-:W-:-:S04]  /*4360*/  F2FP.BF16.F32.PACK_AB R5, RZ, R5 ;  /* 0x00000005ff05723e */ /* 0x000fc800000010ff */
[----:B--2---:R-:W-:Y:S01]  /*4370*/  PRMT R6, R5, 0x7610, R6 ;  /* 0x0000761005067816 */ /* 0x004fe20000000006 */
[----:B------:R-:W-:-:S05]  /*4380*/  @P4 IMAD.MOV.U32 R5, RZ, RZ, R15 ;  /* 0x000000ffff054224 */ /* 0x000fca00078e000f */
[----:B------:R2:W-:Y:S01]  /*4390*/  @P4 STG.E.U16 desc[UR36][R4.64+0x10], R6 ;  /* 0x0000100604004986 */ /* 0x0005e2000c101524 */
[----:B------:R-:W-:-:S13]  /*43a0*/  ISETP.GT.AND P4, PT, R3, 0x80, P6 ;  /* 0x000000800300780c */ /* 0x000fda0003784270 */
[----:B--2---:R-:W-:Y:S05]  /*43b0*/  @!P4 BRA `(.L_x_103) ;  /* 0x000000000004c947 */ /* 0x004fea0003800000 */
[----:B------:R2:W5:Y:S02]  /*43c0*/  LDG.E.LTC128B.U16 R104, desc[UR36][R60.64+0x12] ;  /* 0x000012243c687981 */ /* 0x000564000c1e1520 */
.L_x_103:
[----:B------:R-:W-:Y:S05]  /*43d0*/  BSYNC B1 ;  /* 0x0000000000017941 */ /* 0x000fea0003800000 */
.L_x_102:
[----:B-----5:R-:W-:Y:S01]  /*43e0*/  IMAD.U32 R5, R104, 0x10000, RZ ;  /* 0x0001000068057824 */ /* 0x020fe200078e00ff */
[----:B------:R-:W-:Y:S03]  /*43f0*/  BSSY B1, `(.L_x_104) ;  /* 0x000000c000017945 */ /* 0x000fe60003800000 */
[----:B------:R-:W-:Y:S01]  /*4400*/  FMUL R4, R5, R90 ;  /* 0x0000005a05047220 */ /* 0x000fe20000400000 */
[----:B------:R-:W-:-:S03]  /*4410*/  @P4 IMAD.MOV.U32 R5, RZ, RZ, R15 ;  /* 0x000000ffff054224 */ /* 0x000fc600078e000f */
[----:B------:R-:W-:-:S05]  /*4420*/  FFMA R4, R29, R88, R4 ;  /* 0x000000581d047223 */ /* 0x000fca0000000004 */
[----:B------:R-:W-:-:S04]  /*4430*/  F2FP.BF16.F32.PACK_AB R4, RZ, R4 ;  /* 0x00000004ff04723e */ /* 0x000fc800000010ff */
[----:B------:R-:W-:Y:S01]  /*4440*/  PRMT R6, R4, 0x7610, R6 ;  /* 0x0000761004067816 */ /* 0x000fe20000000006 */
[----:B------:R-:W-:-:S05]  /*4450*/  @P4 IMAD.MOV.U32 R4, RZ, RZ, R14 ;  /* 0x000000ffff044224 */ /* 0x000fca00078e000e */
[----:B------:R4:W-:Y:S01]  /*4460*/  @P4 STG.E.U16 desc[UR36][R4.64+0x12], R6 ;  /* 0x0000120604004986 */ /* 0x0009e2000c101524 */
[----:B------:R-:W-:-:S04]  /*4470*/  ISETP.NE.AND P4, PT, R108, RZ, PT ;  /* 0x000000ff6c00720c */ /* 0x000fc80003f85270 */
[----:B------:R-:W-:-:S13]  /*4480*/  ISETP.GT.AND P4, PT, R3, 0x88, P4 ;  /* 0x000000880300780c */ /* 0x000fda0002784270 */
[----:B----4-:R-:W-:Y:S05]  /*4490*/  @!P4 BRA `(.L_x_105) ;  /* 0x000000000004c947 */ /* 0x010fea0003800000 */
[----:B------:R4:W5:Y:S02]  /*44a0*/  LDG.E.LTC128B.U16 R104, desc[UR36][R10.64+0x10] ;  /* 0x000010240a687981 */ /* 0x000964000c1e1520 */
.L_x_105:
[----:B------:R-:W-:Y:S05]  /*44b0*/  BSYNC B1 ;  /* 0x0000000000017941 */ /* 0x000fea0003800000 */
.L_x_104:
        /* <DEDUP_REMOVED lines=9> */
.L_x_107:
[----:B------:R-:W-:Y:S05]  /*4550*/  BSYNC B1 ;  /* 0x0000000000017941 */ /* 0x000fea0003800000 */
.L_x_106:
[----:B-----5:R-:W-:Y:S01]  /*4560*/  IMAD.U32 R5, R104, 0x10000, RZ ;  /* 0x0001000068057824 */ /* 0x020fe200078e00ff */
[----:B------:R-:W-:Y:S01]  /*4570*/  ISETP.NE.AND P6, PT, R105, RZ, PT ;  /* 0x000000ff6900720c */ /* 0x000fe20003fc5270 */
[----:B------:R-:W-:Y:S02]  /*4580*/  BSSY B1, `(.L_x_108) ;  /* 0x000000b000017945 */ /* 0x000fe40003800000 */
[----:B------:R-:W-:Y:S01]  /*4590*/  FMUL R4, R5, R90 ;  /* 0x0000005a05047220 */ /* 0x000fe20000400000 */
[----:B------:R-:W-:-:S03]  /*45a0*/  @P4 IMAD.MOV.U32 R5, RZ, RZ, R13 ;  /* 0x000000ffff054224 */ /* 0x000fc600078e000d */
[----:B------:R-:W-:-:S05]  /*45b0*/  FFMA R4, R31, R88, R4 ;  /* 0x000000581f047223 */ /* 0x000fca0000000004 */
[----:B------:R-:W-:-:S04]  /*45c0*/  F2FP.BF16.F32.PACK_AB R4, RZ, R4 ;  /* 0x00000004ff04723e */ /* 0x000fc800000010ff */
[----:B------:R-:W-:Y:S01]  /*45d0*/  PRMT R6, R4, 0x7610, R6 ;  /* 0x0000761004067816 */ /* 0x000fe20000000006 */
[----:B------:R-:W-:-:S05]  /*45e0*/  @P4 IMAD.MOV.U32 R4, RZ, RZ, R12 ;  /* 0x000000ffff044224 */ /* 0x000fca00078e000c */
[----:B------:R0:W-:Y:S01]  /*45f0*/  @P4 STG.E.U16 desc[UR36][R4.64+0x12], R6 ;  /* 0x0000120604004986 */ /* 0x0001e2000c101524 */
[----:B------:R-:W-:-:S13]  /*4600*/  ISETP.GT.AND P4, PT, R3, 0x80, P6 ;  /* 0x000000800300780c */ /* 0x000fda0003784270 */
[----:B0-----:R-:W-:Y:S05]  /*4610*/  @!P4 BRA `(.L_x_109) ;  /* 0x000000000004c947 */ /* 0x001fea0003800000 */
[----:B------:R0:W5:Y:S02]  /*4620*/  LDG.E.LTC128B.U16 R104, desc[UR36][R60.64+0x20] ;  /* 0x000020243c687981 */ /* 0x000164000c1e1520 */
.L_x_109:
[----:B------:R-:W-:Y:S05]  /*4630*/  BSYNC B1 ;  /* 0x0000000000017941 */ /* 0x000fea0003800000 */
.L_x_108:
[----:B-----5:R-:W-:Y:S01]  /*4640*/  IMAD.U32 R5, R104, 0x10000, RZ ;  /* 0x0001000068057824 */ /* 0x020fe200078e00ff */
[----:B------:R-:W-:Y:S01]  /*4650*/  ISETP.NE.AND P6, PT, R89, RZ, PT ;  /* 0x000000ff5900720c */ /* 0x000fe20003fc5270 */
        /* <DEDUP_REMOVED lines=11> */
.L_x_111:
[----:B------:R-:W-:Y:S05]  /*4710*/  BSYNC B1 ;  /* 0x0000000000017941 */ /* 0x000fea0003800000 */
.L_x_110:
        /* <DEDUP_REMOVED lines=11> */
[----:B0-----:R-:W-:Y:S05]  /*47d0*/  @!P4 BRA `(.L_x_113) ;  /* 0x000000000004c947 */ /* 0x001fea0003800000 */
[----:B------:R0:W5:Y:S02]  /*47e0*/  LDG.E.LTC128B.U16 R104, desc[UR36][R10.64+0x20] ;  /* 0x000020240a687981 */ /* 0x000164000c1e1520 */
.L_x_113:
[----:B------:R-:W-:Y:S05]  /*47f0*/  BSYNC B1 ;  /* 0x0000000000017941 */ /* 0x000fea0003800000 */
.L_x_112:
[----:B-----5:R-:W-:Y:S01]  /*4800*/  IMAD.U32 R5, R104, 0x10000, RZ ;  /* 0x0001000068057824 */ /* 0x020fe200078e00ff */
[----:B------:R-:W-:Y:S01]  /*4810*/  BSSY B1, `(.L_x_114) ;  /* 0x000000b000017945 */ /* 0x000fe20003800000 */
[----:B------:R-:W-:Y:S02]  /*4820*/  @P4 IMAD.MOV.U32 R4, RZ, RZ, R12 ;  /* 0x000000ffff044224 */ /* 0x000fe400078e000c */
        /* <DEDUP_REMOVED lines=9> */
.L_x_115:
[----:B------:R-:W-:Y:S05]  /*48c0*/  BSYNC B1 ;  /* 0x0000000000017941 */ /* 0x000fea0003800000 */
.L_x_114:
        /* <DEDUP_REMOVED lines=13> */
.L_x_117:
[----:B------:R-:W-:Y:S05]  /*49a0*/  BSYNC B1 ;  /* 0x0000000000017941 */ /* 0x000fea0003800000 */
.L_x_116:
        /* <DEDUP_REMOVED lines=13> */
.L_x_119:
[----:B------:R-:W-:Y:S05]  /*4a80*/  BSYNC B1 ;  /* 0x0000000000017941 */ /* 0x000fea0003800000 */
.L_x_118:
        /* <DEDUP_REMOVED lines=13> */
.L_x_121:
[----:B------:R-:W-:Y:S05]  /*4b60*/  BSYNC B1 ;  /* 0x0000000000017941 */ /* 0x000fea0003800000 */
.L_x_120:
        /* <DEDUP_REMOVED lines=12> */
.L_x_123:
[----:B------:R-:W-:Y:S05]  /*4c30*/  BSYNC B1 ;  /* 0x0000000000017941 */ /* 0x000fea0003800000 */
.L_x_122:
        /* <DEDUP_REMOVED lines=13> */
.L_x_125:
[----:B------:R-:W-:Y:S05]  /*4d10*/  BSYNC B1 ;  /* 0x0000000000017941 */ /* 0x000fea0003800000 */
.L_x_124:
        /* <DEDUP_REMOVED lines=13> */
.L_x_127:
[----:B------:R-:W-:Y:S05]  /*4df0*/  BSYNC B1 ;  /* 0x0000000000017941 */ /* 0x000fea0003800000 */
.L_x_126:
        /* <DEDUP_REMOVED lines=13> */
.L_x_129:
[----:B------:R-:W-:Y:S05]  /*4ed0*/  BSYNC B1 ;  /* 0x0000000000017941 */ /* 0x000fea0003800000 */
.L_x_128:
        /* <DEDUP_REMOVED lines=12> */
.L_x_131:
[----:B------:R-:W-:Y:S05]  /*4fa0*/  BSYNC B1 ;  /* 0x0000000000017941 */ /* 0x000fea0003800000 */
.L_x_130:
        /* <DEDUP_REMOVED lines=13> */
.L_x_133:
[----:B------:R-:W-:Y:S05]  /*5080*/  BSYNC B1 ;  /* 0x0000000000017941 */ /* 0x000fea0003800000 */
.L_x_132:
        /* <DEDUP_REMOVED lines=12> */
.L_x_135:
[----:B------:R-:W-:Y:S05]  /*5150*/  BSYNC B1 ;  /* 0x0000000000017941 */ /* 0x000fea0003800000 */
.L_x_134:
        /* <DEDUP_REMOVED lines=12> */
.L_x_137:
[----:B------:R-:W-:Y:S05]  /*5220*/  BSYNC B1 ;  /* 0x0000000000017941 */ /* 0x000fea0003800000 */
.L_x_136:
[----:B-----5:R-:W-:Y:S01]  /*5230*/  IMAD.U32 R5, R104, 0x10000, RZ ;  /* 0x0001000068057824 */ /* 0x020fe200078e00ff */
[----:B------:R-:W-:Y:S01]  /*5240*/  ISETP.GT.AND P5, PT, R3, 0x88, P5 ;  /* 0x000000880300780c */ /* 0x000fe20002fa4270 */
        /* <DEDUP_REMOVED lines=8> */
[----:B------:R-:W-:Y:S05]  /*52d0*/  @!P5 BRA `(.L_x_139) ;  /* 0x000000000004d947 */ /* 0x000fea0003800000 */
[----:B------:R0:W5:Y:S02]  /*52e0*/  LDG.E.LTC128B.U16 R104, desc[UR36][R10.64+0x52] ;  /* 0x000052240a687981 */ /* 0x000164000c1e1520 */
.L_x_139:
[----:B------:R-:W-:Y:S05]  /*52f0*/  BSYNC B1 ;  /* 0x0000000000017941 */ /* 0x000fea0003800000 */
.L_x_138:
[----:B0----5:R-:W-:Y:S01]  /*5300*/  IMAD.U32 R5, R104, 0x10000, RZ ;  /* 0x0001000068057824 */ /* 0x021fe200078e00ff */
[----:B------:R-:W-:Y:S01]  /*5310*/  ISETP.GT.AND P4, PT, R3, 0x80, P3 ;  /* 0x000000800300780c */ /* 0x000fe20001f84270 */
        /* <DEDUP_REMOVED lines=8> */
[----:B------:R-:W-:Y:S05]  /*53a0*/  @!P4 BRA `(.L_x_141) ;  /* 0x000000000004c947 */ /* 0x000fea0003800000 */
[----:B------:R0:W5:Y:S02]  /*53b0*/  LDG.E.LTC128B.U16 R104, desc[UR36][R60.64+0x60] ;  /* 0x000060243c687981 */ /* 0x000164000c1e1520 */
.L_x_141:
[----:B------:R-:W-:Y:S05]  /*53c0*/  BSYNC B1 ;  /* 0x0000000000017941 */ /* 0x000fea0003800000 */
.L_x_140:
[----:B0----5:R-:W-:Y:S01]  /*53d0*/  IMAD.U32 R5, R104, 0x10000, RZ ;  /* 0x0001000068057824 */ /* 0x021fe200078e00ff */
        /* <DEDUP_REMOVED lines=11> */
.L_x_143:
[----:B------:R-:W-:Y:S05]  /*5490*/  BSYNC B1 ;  /* 0x0000000000017941 */ /* 0x000fea0003800000 */
.L_x_142:
        /* <DEDUP_REMOVED lines=12> */
.L_x_145:
[----:B------:R-:W-:Y:S05]  /*5560*/  BSYNC B1 ;  /* 0x0000000000017941 */ /* 0x000fea0003800000 */
.L_x_144:
        /* <DEDUP_REMOVED lines=12> */
.L_x_147:
[----:B------:R-:W-:Y:S05]  /*5630*/  BSYNC B1 ;  /* 0x0000000000017941 */ /* 0x000fea0003800000 */
.L_x_146:
        /* <DEDUP_REMOVED lines=12> */
.L_x_149:
[----:B------:R-:W-:Y:S05]  /*5700*/  BSYNC B1 ;  /* 0x0000000000017941 */ /* 0x000fea0003800000 */
.L_x_148:
        /* <DEDUP_REMOVED lines=12> */
.L_x_151:
[----:B------:R-:W-:Y:S05]  /*57d0*/  BSYNC B1 ;  /* 0x0000000000017941 */ /* 0x000fea0003800000 */
.L_x_150:
        /* <DEDUP_REMOVED lines=9> */
.L_x_153:
[----:B------:R-:W-:Y:S05]  /*5870*/  BSYNC B1 ;  /* 0x0000000000017941 */ /* 0x000fea0003800000 */
.L_x_152:
[----:B-----5:R-:W-:Y:S01]  /*5880*/  IMAD.U32 R5, R104, 0x10000, RZ ;  /* 0x0001000068057824 */ /* 0x020fe200078e00ff */
[----:B------:R-:W-:Y:S01]  /*5890*/  ISETP.GT.AND P0, PT, R3, 0x88, P0 ;  /* 0x000000880300780c */ /* 0x000fe20000704270 */
[----:B0-----:R-:W-:Y:S01]  /*58a0*/  @P1 IMAD.MOV.U32 R4, RZ, RZ, R12 ;  /* 0x000000ffff041224 */ /* 0x001fe200078e000c */
        /* <DEDUP_REMOVED lines=9> */
.L_x_155:
[----:B------:R-:W-:Y:S05]  /*5940*/  BSYNC B1 ;  /* 0x0000000000017941 */ /* 0x000fea0003800000 */
.L_x_154:
[----:B------:R-:W-:Y:S05]  /*5950*/  @!P0 BRA `(.L_x_156) ;  /* 0x0000001400f08947 */ /* 0x000fea0003800000 */
[----:B-----5:R-:W-:-:S04]  /*5960*/  IMAD.U32 R3, R104, 0x10000, RZ ;  /* 0x0001000068037824 */ /* 0x020fc800078e00ff */
[----:B0-----:R-:W-:-:S04]  /*5970*/  FMUL R4, R3, R90 ;  /* 0x0000005a03047220 */ /* 0x001fc80000400000 */
[----:B------:R-:W-:-:S05]  /*5980*/  FFMA R4, R55, R88, R4 ;  /* 0x0000005837047223 */ /* 0x000fca0000000004 */
[----:B------:R-:W-:-:S05]  /*5990*/  F2FP.BF16.F32.PACK_AB R4, RZ, R4 ;  /* 0x00000004ff04723e */ /* 0x000fca00000010ff */
[----:B------:R0:W-:Y:S01]  /*59a0*/  STG.E.U16 desc[UR36][R12.64+0x72], R4 ;  /* 0x000072040c007986 */ /* 0x0001e2000c101524 */
[----:B------:R-:W-:Y:S05]  /*59b0*/  BRA `(.L_x_156) ;  /* 0x0000001400d87947 */ /* 0x000fea0003800000 */
.L_x_33:
[----:B------:R-:W-:Y:S01]  /*59c0*/  ULDC.64 UR4, c[0x0][0x5c0] ;  /* 0x0001700000047ab9 */ /* 0x000fe20000000a00 */
[----:B------:R-:W-:Y:S01]  /*59d0*/  ISETP.GT.AND P3, PT, R4, 0x1, PT ;  /* 0x000000010400780c */ /* 0x000fe20003f64270 */
[-C--:B------:R-:W-:Y:S01]  /*59e0*/  FMUL R56, R56, R88.reuse ;  /* 0x0000005838387220 */ /* 0x080fe20000400000 */
[----:B------:R-:W-:Y:S01]  /*59f0*/  LEA R14, P1, R104, UR4, 0x1 ;  /* 0x00000004680e7c11 */ /* 0x000fe2000f8208ff */
[-C--:B------:R-:W-:Y:S01]  /*5a00*/  FMUL R57, R57, R88.reuse ;  /* 0x0000005839397220 */ /* 0x080fe20000400000 */
[----:B------:R-:W-:Y:S01]  /*5a10*/  IMAD.SHL.U32 R7, R12, 0x10, RZ ;  /* 0x000000100c077824 */ /* 0x000fe200078e00ff */
[C---:B------:R-:W-:Y:S01]  /*5a20*/  ISETP.GT.AND P2, PT, R3.reuse, 0x8, P6 ;  /* 0x000000080300780c */ /* 0x040fe20003744270 */
[-C--:B------:R-:W-:Y:S01]  /*5a30*/  FMUL R58, R58, R88.reuse ;  /* 0x000000583a3a7220 */ /* 0x080fe20000400000 */
[----:B------:R-:W-:Y:S01]  /*5a40*/  LEA.HI.X R15, R104, UR5, R95, 0x1, P1 ;  /* 0x00000005680f7c11 */ /* 0x000fe200088f0c5f */
[----:B------:R-:W-:Y:S01]  /*5a50*/  IMAD.SHL.U32 R89, R12, 0x100, RZ ;  /* 0x000001000c597824 */ /* 0x000fe200078e00ff */
[----:B------:R-:W-:Y:S01]  /*5a60*/  ISETP.GT.AND P1, PT, R3, RZ, P3 ;  /* 0x000000ff0300720c */ /* 0x000fe20001f24270 */
[----:B------:R-:W-:Y:S01]  /*5a70*/  FMUL R59, R59, R88 ;  /* 0x000000583b3b7220 */ /* 0x000fe20000400000 */
[----:B------:R-:W-:Y:S01]  /*5a80*/  F2FP.BF16.F32.PACK_AB R56, RZ, R56 ;  /* 0x00000038ff38723e */ /* 0x000fe200000010ff */
[-C--:B------:R-:W-:Y:S01]  /*5a90*/  FMUL R60, R60, R88.reuse ;  /* 0x000000583c3c7220 */ /* 0x080fe20000400000 */
[----:B------:R-:W-:Y:S01]  /*5aa0*/  F2FP.BF16.F32.PACK_AB R57, RZ, R57 ;  /* 0x00000039ff39723e */ /* 0x000fe200000010ff */
[-C--:B------:R-:W-:Y:S01]  /*5ab0*/  FMUL R61, R61, R88.reuse ;  /* 0x000000583d3d7220 */ /* 0x080fe20000400000 */
[----:B------:R-:W-:Y:S01]  /*5ac0*/  SHF.L.U64.HI R5, R12, 0x4, R13 ;  /* 0x000000040c057819 */ /* 0x000fe2000001020d */
[----:B------:R-:W-:Y:S01]  /*5ad0*/  @P0 STG.E.U16 desc[UR36][R14.64], R56 ;  /* 0x000000380e000986 */ /* 0x000fe2000c101524 */
[----:B------:R-:W-:Y:S01]  /*5ae0*/  PRMT R9, R57, 0x7610, R9 ;  /* 0x0000761039097816 */ /* 0x000fe20000000009 */
[----:B------:R-:W-:Y:S01]  /*5af0*/  FMUL R63, R63, R88 ;  /* 0x000000583f3f7220 */ /* 0x000fe20000400000 */
[----:B------:R-:W-:Y:S01]  /*5b00*/  IADD3 R8, P0, R7, R14, RZ ;  /* 0x0000000e07087210 */ /* 0x000fe20007f1e0ff */
[----:B------:R-:W-:Y:S01]  /*5b10*/  FMUL R62, R62, R88 ;  /* 0x000000583e3e7220 */ /* 0x000fe20000400000 */
[----:B------:R-:W-:Y:S01]  /*5b20*/  F2FP.BF16.F32.PACK_AB R58, RZ, R58 ;  /* 0x0000003aff3a723e */ /* 0x000fe200000010ff */
[--C-:B------:R-:W-:Y:S01]  /*5b30*/  @P1 IMAD.MOV.U32 R10, RZ, RZ, R14.reuse ;  /* 0x000000ffff0a1224 */ /* 0x100fe200078e000e */
[----:B------:R-:W-:Y:S01]  /*5b40*/  SHF.L.U64.HI R57, R12, 0x8, R13 ;  /* 0x000000080c397819 */ /* 0x000fe2000001020d */
[--C-:B------:R-:W-:Y:S01]  /*5b50*/  @P1 IMAD.MOV.U32 R11, RZ, RZ, R15.reuse ;  /* 0x000000ffff0b1224 */ /* 0x100fe200078e000f */
[----:B------:R-:W-:Y:S01]  /*5b60*/  ISETP.GT.AND P4, PT, R4, 0x8, PT ;  /* 0x000000080400780c */ /* 0x000fe20003f84270 */
[-C--:B------:R-:W-:Y:S01]  /*5b70*/  FMUL R64, R64, R88.reuse ;  /* 0x0000005840407220 */ /* 0x080fe20000400000 */
[----:B------:R-:W-:Y:S01]  /*5b80*/  F2FP.BF16.F32.PACK_AB R59, RZ, R59 ;  /* 0x0000003bff3b723e */ /* 0x000fe200000010ff */
[----:B------:R-:W-:Y:S01]  /*5b90*/  FMUL R65, R65, R88 ;  /* 0x0000005841417220 */ /* 0x000fe20000400000 */
[----:B------:R0:W-:Y:S01]  /*5ba0*/  @P1 STG.E.U16 desc[UR36][R10.64+0x2], R9 ;  /* 0x000002090a001986 */ /* 0x0001e2000c101524 */
[----:B------:R-:W-:Y:S01]  /*5bb0*/  F2FP.BF16.F32.PACK_AB R60, RZ, R60 ;  /* 0x0000003cff3c723e */ /* 0x000fe200000010ff */
[-C--:B------:R-:W-:Y:S01]  /*5bc0*/  FMUL R66, R66, R88.reuse ;  /* 0x0000005842427220 */ /* 0x080fe20000400000 */
[----:B------:R-:W-:Y:S01]  /*5bd0*/  F2FP.BF16.F32.PACK_AB R61, RZ, R61 ;  /* 0x0000003dff3d723e */ /* 0x000fe200000010ff */
[-C--:B------:R-:W-:Y:S01]  /*5be0*/  FMUL R67, R67, R88.reuse ;  /* 0x0000005843437220 */ /* 0x080fe20000400000 */
[----:B------:R-:W-:Y:S01]  /*5bf0*/  F2FP.BF16.F32.PACK_AB R63, RZ, R63 ;  /* 0x0000003fff3f723e */ /* 0x000fe200000010ff */
[----:B------:R-:W-:Y:S01]  /*5c00*/  FMUL R68, R68, R88 ;  /* 0x0000005844447220 */ /* 0x000fe20000400000 */
[----:B------:R-:W-:Y:S01]  /*5c10*/  F2FP.BF16.F32.PACK_AB R62, RZ, R62 ;  /* 0x0000003eff3e723e */ /* 0x000fe200000010ff */
[----:B------:R-:W-:Y:S01]  /*5c20*/  FMUL R69, R69, R88 ;  /* 0x0000005845457220 */ /* 0x000fe20000400000 */
[----:B------:R-:W-:Y:S01]  /*5c30*/  F2FP.BF16.F32.PACK_AB R64, RZ, R64 ;  /* 0x00000040ff40723e */ /* 0x000fe200000010ff */
[-C--:B------:R-:W-:Y:S01]  /*5c40*/  FMUL R70, R70, R88.reuse ;  /* 0x0000005846467220 */ /* 0x080fe20000400000 */
[----:B------:R-:W-:Y:S01]  /*5c50*/  F2FP.BF16.F32.PACK_AB R65, RZ, R65 ;  /* 0x00000041ff41723e */ /* 0x000fe200000010ff */
[----:B0-----:R-:W-:Y:S01]  /*5c60*/  IMAD.X R9, R5, 0x1, R15, P0 ;  /* 0x0000000105097824 */ /* 0x001fe200000e060f */
[----:B------:R-:W-:Y:S01]  /*5c70*/  ISETP.GT.AND P0, PT, R3, 0x8, P3 ;  /* 0x000000080300780c */ /* 0x000fe20001f04270 */
[-C--:B------:R-:W-:Y:S01]  /*5c80*/  FMUL R71, R71, R88.reuse ;  /* 0x0000005847477220 */ /* 0x080fe20000400000 */
[----:B------:R-:W-:Y:S01]  /*5c90*/  ISETP.GT.AND P3, PT, R4, 0x9, PT ;  /* 0x000000090400780c */ /* 0x000fe20003f64270 */
[----:B------:R-:W-:Y:S01]  /*5ca0*/  FMUL R72, R72, R88 ;  /* 0x0000005848487220 */ /* 0x000fe20000400000 */
[----:B------:R-:W-:Y:S01]  /*5cb0*/  @P2 STG.E.U16 desc[UR36][R8.64], R58 ;  /* 0x0000003a08002986 */ /* 0x000fe2000c101524 */
[----:B------:R-:W-:Y:S01]  /*5cc0*/  IADD3 R6, P1, P2, R89, R14, R7 ;  /* 0x0000000e59067210 */ /* 0x000fe20007a3e007 */
[----:B------:R-:W-:Y:S01]  /*5cd0*/  FMUL R73, R73, R88 ;  /* 0x0000005849497220 */ /* 0x000fe20000400000 */
[----:B------:R-:W-:Y:S01]  /*5ce0*/  F2FP.BF16.F32.PACK_AB R66, RZ, R66 ;  /* 0x00000042ff42723e */ /* 0x000fe200000010ff */
[-C--:B------:R-:W-:Y:S01]  /*5cf0*/  FMUL R74, R74, R88.reuse ;  /* 0x000000584a4a7220 */ /* 0x080fe20000400000 */
[----:B------:R-:W-:Y:S01]  /*5d00*/  IADD3.X R7, R57, R15, R5, P1, P2 ;  /* 0x0000000f39077210 */ /* 0x000fe20000fe4405 */
[-C--:B------:R-:W-:Y:S01]  /*5d10*/  FMUL R75, R75, R88.reuse ;  /* 0x000000584b4b7220 */ /* 0x080fe20000400000 */
[C---:B------:R-:W-:Y:S01]  /*5d20*/  ISETP.GT.AND P1, PT, R3.reuse, RZ, P4 ;  /* 0x000000ff0300720c */ /* 0x040fe20002724270 */
[-C--:B------:R-:W-:Y:S01]  /*5d30*/  FMUL R76, R76, R88.reuse ;  /* 0x000000584c4c7220 */ /* 0x080fe20000400000 */
[----:B------:R-:W-:Y:S01]  /*5d40*/  @P0 STG.E.U16 desc[UR36][R8.64+0x2], R59 ;  /* 0x0000023b08000986 */ /* 0x000fe2000c101524 */
[----:B------:R-:W-:Y:S01]  /*5d50*/  ISETP.GT.AND P0, PT, R3, RZ, P3 ;  /* 0x000000ff0300720c */ /* 0x000fe20001f04270 */
[-C--:B------:R-:W-:Y:S01]  /*5d60*/  FMUL R77, R77, R88.reuse ;  /* 0x000000584d4d7220 */ /* 0x080fe20000400000 */
[----:B------:R-:W-:Y:S01]  /*5d70*/  ISETP.GT.AND P2, PT, R4, 0x11, PT ;  /* 0x000000110400780c */ /* 0x000fe20003f44270 */
[-C--:B------:R-:W-:Y:S01]  /*5d80*/  FMUL R78, R78, R88.reuse ;  /* 0x000000584e4e7220 */ /* 0x080fe20000400000 */
[----:B------:R-:W-:Y:S01]  /*5d90*/  F2FP.BF16.F32.PACK_AB R67, RZ, R67 ;  /* 0x00000043ff43723e */ /* 0x000fe200000010ff */
[----:B------:R-:W-:Y:S01]  /*5da0*/  FMUL R79, R79, R88 ;  /* 0x000000584f4f7220 */ /* 0x000fe20000400000 */
[----:B------:R-:W-:Y:S01]  /*5db0*/  F2FP.BF16.F32.PACK_AB R68, RZ, R68 ;  /* 0x00000044ff44723e */ /* 0x000fe200000010ff */
[-C--:B------:R-:W-:Y:S01]  /*5dc0*/  FMUL R80, R80, R88.reuse ;  /* 0x0000005850507220 */ /* 0x080fe20000400000 */
[----:B------:R-:W-:Y:S01]  /*5dd0*/  F2FP.BF16.F32.PACK_AB R69, RZ, R69 ;  /* 0x00000045ff45723e */ /* 0x000fe200000010ff */
[----:B------:R-:W-:Y:S01]  /*5de0*/  FMUL R81, R81, R88 ;  /* 0x0000005851517220 */ /* 0x000fe20000400000 */
[--C-:B------:R-:W-:Y:S01]  /*5df0*/  @P1 IMAD.MOV.U32 R10, RZ, RZ, R14.reuse ;  /* 0x000000ffff0a1224 */ /* 0x100fe200078e000e */
[----:B------:R-:W-:Y:S01]  /*5e00*/  F2FP.BF16.F32.PACK_AB R70, RZ, R70 ;  /* 0x00000046ff46723e */ /* 0x000fe200000010ff */
[--C-:B------:R-:W-:Y:S01]  /*5e10*/  @P1 IMAD.MOV.U32 R11, RZ, RZ, R15.reuse ;  /* 0x000000ffff0b1224 */ /* 0x100fe200078e000f */
[----:B------:R-:W-:Y:S01]  /*5e20*/  F2FP.BF16.F32.PACK_AB R71, RZ, R71 ;  /* 0x00000047ff47723e */ /* 0x000fe200000010ff */
[----:B------:R-:W-:Y:S01]  /*5e30*/  FMUL R82, R82, R88 ;  /* 0x0000005852527220 */ /* 0x000fe20000400000 */
[----:B------:R-:W-:Y:S01]  /*5e40*/  F2FP.BF16.F32.PACK_AB R72, RZ, R72 ;  /* 0x00000048ff48723e */ /* 0x000fe200000010ff */
[-C--:B------:R-:W-:Y:S01]  /*5e50*/  FMUL R83, R83, R88.reuse ;  /* 0x0000005853537220 */ /* 0x080fe20000400000 */
[----:B------:R0:W-:Y:S01]  /*5e60*/  @P1 STG.E.U16 desc[UR36][R10.64+0x10], R60 ;  /* 0x0000103c0a001986 */ /* 0x0001e2000c101524 */
[----:B------:R-:W-:Y:S01]  /*5e70*/  ISETP.GT.AND P1, PT, R3, 0x8, P4 ;  /* 0x000000080300780c */ /* 0x000fe20002724270 */
[-C--:B------:R-:W-:Y:S01]  /*5e80*/  FMUL R84, R84, R88.reuse ;  /* 0x0000005854547220 */ /* 0x080fe20000400000 */
[----:B------:R-:W-:Y:S01]  /*5e90*/  F2FP.BF16.F32.PACK_AB R73, RZ, R73 ;  /* 0x00000049ff49723e */ /* 0x000fe200000010ff */
[----:B------:R-:W-:Y:S01]  /*5ea0*/  FMUL R85, R85, R88 ;  /* 0x0000005855557220 */ /* 0x000fe20000400000 */
[----:B------:R-:W-:Y:S01]  /*5eb0*/  F2FP.BF16.F32.PACK_AB R74, RZ, R74 ;  /* 0x0000004aff4a723e */ /* 0x000fe200000010ff */
[-C--:B------:R-:W-:Y:S01]  /*5ec0*/  FMUL R86, R86, R88.reuse ;  /* 0x0000005856567220 */ /* 0x080fe20000400000 */
[----:B------:R-:W-:Y:S01]  /*5ed0*/  F2FP.BF16.F32.PACK_AB R75, RZ, R75 ;  /* 0x0000004bff4b723e */ /* 0x000fe200000010ff */
[-C--:B------:R-:W-:Y:S01]  /*5ee0*/  FMUL R87, R87, R88.reuse ;  /* 0x0000005857577220 */ /* 0x080fe20000400000 */
[----:B------:R-:W-:Y:S01]  /*5ef0*/  ISETP.GT.AND P5, PT, R4, 0x28, PT ;  /* 0x000000280400780c */ /* 0x000fe20003fa4270 */
[----:B------:R-:W-:Y:S01]  /*5f00*/  FMUL R24, R24, R88 ;  /* 0x0000005818187220 */ /* 0x000fe20000400000 */
[----:B------:R-:W-:Y:S01]  /*5f10*/  F2FP.BF16.F32.PACK_AB R76, RZ, R76 ;  /* 0x0000004cff4c723e */ /* 0x000fe200000010ff */
[--C-:B0-----:R-:W-:Y:S01]  /*5f20*/  @P0 IMAD.MOV.U32 R10, RZ, RZ, R14.reuse ;  /* 0x000000ffff0a0224 */ /* 0x101fe200078e000e */
[----:B------:R-:W-:Y:S01]  /*5f30*/  ISETP.GT.AND P4, PT, R4, 0x29, PT ;  /* 0x000000290400780c */ /* 0x000fe20003f84270 */
        /* <DEDUP_REMOVED lines=8> */
[C---:B------:R-:W-:Y:S01]  /*5fc0*/  ISETP.GT.AND P3, PT, R4.reuse, 0x10, PT ;  /* 0x000000100400780c */ /* 0x040fe20003f64270 */
[----:B------:R-:W-:Y:S01]  /*5fd0*/  @P1 STG.E.U16 desc[UR36][R8.64+0x10], R62 ;  /* 0x0000103e08001986 */ /* 0x000fe2000c101524 */
        /* <DEDUP_REMOVED lines=8> */
[----:B------:R-:W-:Y:S01]  /*6060*/  F2FP.BF16.F32.PACK_AB R82, RZ, R82 ;  /* 0x00000052ff52723e */ /* 0x000fe200000010ff */
[----:B------:R-:W-:Y:S01]  /*6070*/  @P0 STG.E.U16 desc[UR36][R8.64+0x12], R63 ;  /* 0x0000123f08000986 */ /* 0x000fe2000c101524 */
[----:B------:R-:W-:Y:S01]  /*6080*/  ISETP.GT.AND P0, PT, R3, RZ, P3 ;  /* 0x000000ff0300720c */ /* 0x000fe20001f04270 */
[-C--:B------:R-:W-:Y:S01]  /*6090*/  FMUL R32, R32, R88.reuse ;  /* 0x0000005820207220 */ /* 0x080fe20000400000 */
[----:B------:R-:W-:Y:S01]  /*60a0*/  F2FP.BF16.F32.PACK_AB R83, RZ, R83 ;  /* 0x00000053ff53723e */ /* 0x000fe200000010ff */
[----:B------:R-:W-:Y:S01]  /*60b0*/  FMUL R33, R33, R88 ;  /* 0x0000005821217220 */ /* 0x000fe20000400000 */
[----:B------:R-:W-:Y:S01]  /*60c0*/  F2FP.BF16.F32.PACK_AB R84, RZ, R84 ;  /* 0x00000054ff54723e */ /* 0x000fe200000010ff */
[-C--:B------:R-:W-:Y:S01]  /*60d0*/  FMUL R34, R34, R88.reuse ;  /* 0x0000005822227220 */ /* 0x080fe20000400000 */
[----:B------:R-:W-:Y:S01]  /*60e0*/  P2R R5, PR, RZ, 0x20 ;  /* 0x00000020ff057803 */ /* 0x000fe20000000000 */
[-C--:B------:R-:W-:Y:S01]  /*60f0*/  FMUL R35, R35, R88.reuse ;  /* 0x0000005823237220 */ /* 0x080fe20000400000 */
[----:B------:R-:W-:Y:S01]  /*6100*/  F2FP.BF16.F32.PACK_AB R85, RZ, R85 ;  /* 0x00000055ff55723e */ /* 0x000fe200000010ff */
[----:B------:R-:W-:Y:S01]  /*6110*/  FMUL R36, R36, R88 ;  /* 0x0000005824247220 */ /* 0x000fe20000400000 */
[----:B------:R-:W-:Y:S01]  /*6120*/  F2FP.BF16.F32.PACK_AB R86, RZ, R86 ;  /* 0x00000056ff56723e */ /* 0x000fe200000010ff */
[----:B------:R-:W-:Y:S01]  /*6130*/  FMUL R37, R37, R88 ;  /* 0x0000005825257220 */ /* 0x000fe20000400000 */
[----:B------:R-:W-:Y:S01]  /*6140*/  F2FP.BF16.F32.PACK_AB R87, RZ, R87 ;  /* 0x00000057ff57723e */ /* 0x000fe200000010ff */
[--C-:B0-----:R-:W-:Y:S01]  /*6150*/  @P0 IMAD.MOV.U32 R10, RZ, RZ, R14.reuse ;  /* 0x000000ffff0a0224 */ /* 0x101fe200078e000e */
[----:B------:R-:W-:Y:S01]  /*6160*/  F2FP.BF16.F32.PACK_AB R24, RZ, R24 ;  /* 0x00000018ff18723e */ /* 0x000fe200000010ff */
[--C-:B------:R-:W-:Y:S01]  /*6170*/  @P0 IMAD.MOV.U32 R11, RZ, RZ, R15.reuse ;  /* 0x000000ffff0b0224 */ /* 0x100fe200078e000f */
[----:B------:R-:W-:Y:S01]  /*6180*/  F2FP.BF16.F32.PACK_AB R25, RZ, R25 ;  /* 0x00000019ff19723e */ /* 0x000fe200000010ff */
[----:B------:R-:W-:Y:S01]  /*6190*/  FMUL R38, R38, R88 ;  /* 0x0000005826267220 */ /* 0x000fe20000400000 */
[----:B------:R-:W-:Y:S01]  /*61a0*/  F2FP.BF16.F32.PACK_AB R26, RZ, R26 ;  /* 0x0000001aff1a723e */ /* 0x000fe200000010ff */
[-C--:B------:R-:W-:Y:S01]  /*61b0*/  FMUL R39, R39, R88.reuse ;  /* 0x0000005827277220 */ /* 0x080fe20000400000 */
[----:B------:R0:W-:Y:S01]  /*61c0*/  @P0 STG.E.U16 desc[UR36][R10.64+0x20], R64 ;  /* 0x000020400a000986 */ /* 0x0001e2000c101524 */
[----:B------:R-:W-:Y:S01]  /*61d0*/  ISETP.GT.AND P0, PT, R3, RZ, P2 ;  /* 0x000000ff0300720c */ /* 0x000fe20001704270 */
        /* <DEDUP_REMOVED lines=12> */
[----:B0-----:R-:W-:Y:S01]  /*62a0*/  @P0 IMAD.MOV.U32 R10, RZ, RZ, R14 ;  /* 0x000000ffff0a0224 */ /* 0x001fe200078e000e */
[----:B------:R-:W-:Y:S01]  /*62b0*/  F2FP.BF16.F32.PACK_AB R33, RZ, R33 ;  /* 0x00000021ff21723e */ /* 0x000fe200000010ff */
[----:B------:R-:W-:Y:S01]  /*62c0*/  @P0 IMAD.MOV.U32 R11, RZ, RZ, R15 ;  /* 0x000000ffff0b0224 */ /* 0x000fe200078e000f */
[----:B------:R-:W-:Y:S01]  /*62d0*/  F2FP.BF16.F32.PACK_AB R34, RZ, R34 ;  /* 0x00000022ff22723e */ /* 0x000fe200000010ff */
[-C--:B------:R-:W-:Y:S01]  /*62e0*/  FMUL R46, R46, R88.reuse ;  /* 0x000000582e2e7220 */ /* 0x080fe20000400000 */
[----:B------:R-:W-:Y:S01]  /*62f0*/  F2FP.BF16.F32.PACK_AB R35, RZ, R35 ;  /* 0x00000023ff23723e */ /* 0x000fe200000010ff */
[-C--:B------:R-:W-:Y:S01]  /*6300*/  FMUL R47, R47, R88.reuse ;  /* 0x000000582f2f7220 */ /* 0x080fe20000400000 */
[----:B------:R0:W-:Y:S01]  /*6310*/  @P0 STG.E.U16 desc[UR36][R10.64+0x22], R65 ;  /* 0x000022410a000986 */ /* 0x0001e2000c101524 */
[----:B------:R-:W-:Y:S01]  /*6320*/  ISETP.GT.AND P0, PT, R3, 0x8, P3 ;  /* 0x000000080300780c */ /* 0x000fe20001f04270 */
[-C--:B------:R-:W-:Y:S01]  /*6330*/  FMUL R48, R48, R88.reuse ;  /* 0x0000005830307220 */ /* 0x080fe20000400000 */
[----:B------:R-:W-:Y:S01]  /*6340*/  ISETP.GT.AND P3, PT, R4, 0x30, PT ;  /* 0x000000300400780c */ /* 0x000fe20003f64270 */
        /* <DEDUP_REMOVED lines=11> */
[----:B------:R-:W-:Y:S01]  /*6400*/  ISETP.GT.AND P0, PT, R3, 0x8, P2 ;  /* 0x000000080300780c */ /* 0x000fe20001704270 */
[-C--:B------:R-:W-:Y:S01]  /*6410*/  FMUL R54, R54, R88.reuse ;  /* 0x0000005836367220 */ /* 0x080fe20000400000 */
[----:B------:R-:W-:Y:S01]  /*6420*/  ISETP.GT.AND P2, PT, R4, 0x18, PT ;  /* 0x000000180400780c */ /* 0x000fe20003f44270 */
[----:B------:R-:W-:Y:S01]  /*6430*/  FMUL R55, R55, R88 ;  /* 0x0000005837377220 */ /* 0x000fe20000400000 */
[----:B------:R-:W-:-:S02]  /*6440*/  F2FP.BF16.F32.PACK_AB R41, RZ, R41 ;  /* 0x00000029ff29723e */ /* 0x000fc400000010ff */
[----:B------:R-:W-:Y:S02]  /*6450*/  F2FP.BF16.F32.PACK_AB R42, RZ, R42 ;  /* 0x0000002aff2a723e */ /* 0x000fe400000010ff */
[----:B------:R-:W-:Y:S02]  /*6460*/  F2FP.BF16.F32.PACK_AB R43, RZ, R43 ;  /* 0x0000002bff2b723e */ /* 0x000fe400000010ff */
[----:B------:R-:W-:Y:S02]  /*6470*/  F2FP.BF16.F32.PACK_AB R44, RZ, R44 ;  /* 0x0000002cff2c723e */ /* 0x000fe400000010ff */
[----:B------:R-:W-:Y:S01]  /*6480*/  F2FP.BF16.F32.PACK_AB R45, RZ, R45 ;  /* 0x0000002dff2d723e */ /* 0x000fe200000010ff */
[----:B------:R-:W-:Y:S01]  /*6490*/  @P0 STG.E.U16 desc[UR36][R8.64+0x22], R67 ;  /* 0x0000224308000986 */ /* 0x000fe2000c101524 */
[----:B------:R-:W-:Y:S02]  /*64a0*/  ISETP.GT.AND P0, PT, R3, RZ, P2 ;  /* 0x000000ff0300720c */ /* 0x000fe40001704270 */
[----:B------:R-:W-:-:S02]  /*64b0*/  F2FP.BF16.F32.PACK_AB R46, RZ, R46 ;  /* 0x0000002eff2e723e */ /* 0x000fc400000010ff */
[----:B------:R-:W-:Y:S02]  /*64c0*/  F2FP.BF16.F32.PACK_AB R47, RZ, R47 ;  /* 0x0000002fff2f723e */ /* 0x000fe400000010ff */
[----:B------:R-:W-:Y:S02]  /*64d0*/  F2FP.BF16.F32.PACK_AB R48, RZ, R48 ;  /* 0x00000030ff30723e */ /* 0x000fe400000010ff */
[----:B------:R-:W-:Y:S02]  /*64e0*/  F2FP.BF16.F32.PACK_AB R49, RZ, R49 ;  /* 0x00000031ff31723e */ /* 0x000fe400000010ff */
[----:B------:R-:W-:Y:S02]  /*64f0*/  F2FP.BF16.F32.PACK_AB R50, RZ, R50 ;  /* 0x00000032ff32723e */ /* 0x000fe400000010ff */
[----:B------:R-:W-:Y:S01]  /*6500*/  F2FP.BF16.F32.PACK_AB R51, RZ, R51 ;  /* 0x00000033ff33723e */ /* 0x000fe200000010ff */
[----:B0-----:R-:W-:Y:S01]  /*6510*/  @P0 IMAD.MOV.U32 R10, RZ, RZ, R14 ;  /* 0x000000ffff0a0224 */ /* 0x001fe200078e000e */
[----:B------:R-:W-:Y:S01]  /*6520*/  F2FP.BF16.F32.PACK_AB R52, RZ, R52 ;  /* 0x00000034ff34723e */ /* 0x000fe200000010ff */
[----:B------:R-:W-:Y:S01]  /*6530*/  @P0 IMAD.MOV.U32 R11, RZ, RZ, R15 ;  /* 0x000000ffff0b0224 */ /* 0x000fe200078e000f */
[----:B------:R-:W-:-:S02]  /*6540*/  F2FP.BF16.F32.PACK_AB R53, RZ, R53 ;  /* 0x00000035ff35723e */ /* 0x000fc400000010ff */
[----:B------:R-:W-:Y:S02]  /*6550*/  F2FP.BF16.F32.PACK_AB R54, RZ, R54 ;  /* 0x00000036ff36723e */ /* 0x000fe400000010ff */
[----:B------:R0:W-:Y:S01]  /*6560*/  @P0 STG.E.U16 desc[UR36][R10.64+0x30], R68 ;  /* 0x000030440a000986 */ /* 0x0001e2000c101524 */
[----:B------:R-:W-:Y:S02]  /*6570*/  ISETP.GT.AND P0, PT, R3, RZ, P1 ;  /* 0x000000ff0300720c */ /* 0x000fe40000f04270 */
[----:B------:R-:W-:-:S11]  /*6580*/  F2FP.BF16.F32.PACK_AB R55, RZ, R55 ;  /* 0x00000037ff37723e */ /* 0x000fd600000010ff */
[----:B0-----:R-:W-:Y:S02]  /*6590*/  @P0 IMAD.MOV.U32 R10, RZ, RZ, R14 ;  /* 0x000000ffff0a0224 */ /* 0x001fe400078e000e */
[----:B------:R-:W-:-:S05]  /*65a0*/  @P0 IMAD.MOV.U32 R11, RZ, RZ, R15 ;  /* 0x000000ffff0b0224 */ /* 0x000fca00078e000f */
[----:B------:R0:W-:Y:S01]  /*65b0*/  @P0 STG.E.U16 desc[UR36][R10.64+0x32], R69 ;  /* 0x000032450a000986 */ /* 0x0001e2000c101524 */
[----:B------:R-:W-:Y:S02]  /*65c0*/  ISETP.GT.AND P0, PT, R3, 0x8, P2 ;  /* 0x000000080300780c */ /* 0x000fe40001704270 */
[----:B------:R-:W-:-:S11]  /*65d0*/  ISETP.GT.AND P2, PT, R4, 0x20, PT ;  /* 0x000000200400780c */ /* 0x000fd60003f44270 */
[----:B------:R-:W-:Y:S01]  /*65e0*/  @P0 STG.E.U16 desc[UR36][R8.64+0x30], R70 ;  /* 0x0000304608000986 */ /* 0x000fe2000c101524 */
[----:B------:R-:W-:Y:S02]  /*65f0*/  ISETP.GT.AND P0, PT, R3, 0x8, P1 ;  /* 0x000000080300780c */ /* 0x000fe40000f04270 */
[----:B------:R-:W-:-:S11]  /*6600*/  ISETP.GT.AND P1, PT, R4, 0x21, PT ;  /* 0x000000210400780c */ /* 0x000fd60003f24270 */
[----:B------:R-:W-:Y:S01]  /*6610*/  @P0 STG.E.U16 desc[UR36][R8.64+0x32], R71 ;  /* 0x0000324708000986 */ /* 0x000fe2000c101524 */
[----:B------:R-:W-:-:S13]  /*6620*/  ISETP.GT.AND P0, PT, R3, RZ, P2 ;  /* 0x000000ff0300720c */ /* 0x000fda0001704270 */
[----:B0-----:R-:W-:Y:S02]  /*6630*/  @P0 IMAD.MOV.U32 R10, RZ, RZ, R14 ;  /* 0x000000ffff0a0224 */ /* 0x001fe400078e000e */
[----:B------:R-:W-:-:S05]  /*6640*/  @P0 IMAD.MOV.U32 R11, RZ, RZ, R15 ;  /* 0x000000ffff0b0224 */ /* 0x000fca00078e000f */
[----:B------:R0:W-:Y:S01]  /*6650*/  @P0 STG.E.U16 desc[UR36][R10.64+0x40], R72 ;  /* 0x000040480a000986 */ /* 0x0001e2000c101524 */
[----:B------:R-:W-:-:S13]  /*6660*/  ISETP.GT.AND P0, PT, R3, RZ, P1 ;  /* 0x000000ff0300720c */ /* 0x000fda0000f04270 */
[----:B0-----:R-:W-:Y:S02]  /*6670*/  @P0 IMAD.MOV.U32 R10, RZ, RZ, R14 ;  /* 0x000000ffff0a0224 */ /* 0x001fe400078e000e */
[----:B------:R-:W-:-:S05]  /*6680*/  @P0 IMAD.MOV.U32 R11, RZ, RZ, R15 ;  /* 0x000000ffff0b0224 */ /* 0x000fca00078e000f */
[----:B------:R0:W-:Y:S01]  /*6690*/  @P0 STG.E.U16 desc[UR36][R10.64+0x42], R73 ;  /* 0x000042490a000986 */ /* 0x0001e2000c101524 */
[----:B------:R-:W-:Y:S02]  /*66a0*/  ISETP.GT.AND P0, PT, R3, 0x8, P2 ;  /* 0x000000080300780c */ /* 0x000fe40001704270 */
[----:B------:R-:W-:-:S11]  /*66b0*/  ISETP.GT.AND P2, PT, R4, 0x38, PT ;  /* 0x000000380400780c */ /* 0x000fd60003f44270 */
[----:B------:R-:W-:Y:S01]  /*66c0*/  @P0 STG.E.U16 desc[UR36][R8.64+0x40], R74 ;  /* 0x0000404a08000986 */ /* 0x000fe2000c101524 */
[----:B------:R-:W-:-:S13]  /*66d0*/  ISETP.GT.AND P0, PT, R3, 0x8, P1 ;  /* 0x000000080300780c */ /* 0x000fda0000f04270 */
        /* <DEDUP_REMOVED lines=9> */
[----:B------:R-:W-:-:S13]  /*6770*/  ISETP.GT.AND P0, PT, R3, 0x8, P5 ;  /* 0x000000080300780c */ /* 0x000fda0002f04270 */
[----:B------:R-:W-:Y:S01]  /*6780*/  @P0 STG.E.U16 desc[UR36][R8.64+0x50], R78 ;  /* 0x0000504e08000986 */ /* 0x000fe2000c101524 */
[----:B------:R-:W-:-:S13]  /*6790*/  ISETP.GT.AND P0, PT, R3, 0x8, P4 ;  /* 0x000000080300780c */ /* 0x000fda0002704270 */
[----:B------:R-:W-:Y:S01]  /*67a0*/  @P0 STG.E.U16 desc[UR36][R8.64+0x52], R79 ;  /* 0x0000524f08000986 */ /* 0x000fe2000c101524 */
[----:B------:R-:W-:-:S13]  /*67b0*/  ISETP.GT.AND P0, PT, R3, RZ, P3 ;  /* 0x000000ff0300720c */ /* 0x000fda0001f04270 */
[----:B0-----:R-:W-:Y:S02]  /*67c0*/  @P0 IMAD.MOV.U32 R10, RZ, RZ, R14 ;  /* 0x000000ffff0a0224 */ /* 0x001fe400078e000e */
[----:B------:R-:W-:-:S05]  /*67d0*/  @P0 IMAD.MOV.U32 R11, RZ, RZ, R15 ;  /* 0x000000ffff0b0224 */ /* 0x000fca00078e000f */
[----:B------:R0:W-:Y:S01]  /*67e0*/  @P0 STG.E.U16 desc[UR36][R10.64+0x60], R80 ;  /* 0x000060500a000986 */ /* 0x0001e2000c101524 */
[----:B------:R-:W-:-:S04]  /*67f0*/  ISETP.GT.AND P0, PT, R4, 0x31, PT ;  /* 0x000000310400780c */ /* 0x000fc80003f04270 */
        /* <DEDUP_REMOVED lines=8> */
[----:B------:R-:W-:-:S05]  /*6880*/  IADD3 R12, P1, R89, R8, RZ ;  /* 0x00000008590c7210 */ /* 0x000fca0007f3e0ff */
[----:B------:R-:W-:Y:S01]  /*6890*/  IMAD.X R13, R57, 0x1, R9, P1 ;  /* 0x00000001390d7824 */ /* 0x000fe200008e0609 */
[----:B------:R-:W-:-:S13]  /*68a0*/  ISETP.GT.AND P1, PT, R3, RZ, P2 ;  /* 0x000000ff0300720c */ /* 0x000fda0001724270 */
[----:B------:R-:W-:Y:S01]  /*68b0*/  @P1 STG.E.U16 desc[UR36][R14.64+0x70], R84 ;  /* 0x000070540e001986 */ /* 0x000fe2000c101524 */
[----:B------:R-:W-:-:S05]  /*68c0*/  IADD3 R20, P1, R89, R8, RZ ;  /* 0x0000000859147210 */ /* 0x000fca0007f3e0ff */
[----:B------:R-:W-:Y:S01]  /*68d0*/  IMAD.X R21, R57, 0x1, R9, P1 ;  /* 0x0000000139157824 */ /* 0x000fe200008e0609 */
[----:B0-----:R-:W-:-:S05]  /*68e0*/  IADD3 R10, P1, R89, R14, RZ ;  /* 0x0000000e590a7210 */ /* 0x001fca0007f3e0ff */
[----:B------:R-:W-:Y:S01]  /*68f0*/  IMAD.X R11, R57, 0x1, R15, P1 ;  /* 0x00000001390b7824 */ /* 0x000fe200008e060f */
[----:B------:R-:W-:-:S04]  /*6900*/  ISETP.GT.AND P1, PT, R4, 0x39, PT ;  /* 0x000000390400780c */ /* 0x000fc80003f24270 */
[----:B------:R-:W-:-:S13]  /*6910*/  ISETP.GT.AND P5, PT, R3, RZ, P1 ;  /* 0x000000ff0300720c */ /* 0x000fda0000fa4270 */
[----:B------:R-:W-:Y:S01]  /*6920*/  @P5 STG.E.U16 desc[UR36][R14.64+0x72], R85 ;  /* 0x000072550e005986 */ /* 0x000fe2000c101524 */
[----:B------:R-:W-:-:S13]  /*6930*/  ISETP.GT.AND P5, PT, R3, 0x8, P2 ;  /* 0x000000080300780c */ /* 0x000fda00017a4270 */
[----:B------:R-:W-:Y:S01]  /*6940*/  @P5 STG.E.U16 desc[UR36][R8.64+0x70], R86 ;  /* 0x0000705608005986 */ /* 0x000fe2000c101524 */
[----:B------:R-:W-:-:S13]  /*6950*/  ISETP.GT.AND P5, PT, R3, 0x8, P1 ;  /* 0x000000080300780c */ /* 0x000fda0000fa4270 */
[----:B------:R0:W-:Y:S01]  /*6960*/  @P5 STG.E.U16 desc[UR36][R8.64+0x72], R87 ;  /* 0x0000725708005986 */ /* 0x0001e2000c101524 */
[C---:B------:R-:W-:Y:S02]  /*6970*/  ISETP.GT.AND P5, PT, R3.reuse, 0x80, P6 ;  /* 0x000000800300780c */ /* 0x040fe400037a4270 */
[----:B------:R-:W-:-:S11]  /*6980*/  ISETP.GT.AND P6, PT, R3, 0x88, P6 ;  /* 0x000000880300780c */ /* 0x000fd600037c4270 */
[----:B------:R-:W-:Y:S01]  /*6990*/  @P5 STG.E.U16 desc[UR36][R10.64], R24 ;  /* 0x000000180a005986 */ /* 0x000fe2000c101524 */
[----:B------:R-:W-:-:S04]  /*69a0*/  ISETP.GT.AND P5, PT, R4, 0x1, PT ;  /* 0x000000010400780c */ /* 0x000fc80003fa4270 */
[----:B------:R-:W-:-:S13]  /*69b0*/  ISETP.GT.AND P5, PT, R3, 0x80, P5 ;  /* 0x000000800300780c */ /* 0x000fda0002fa4270 */
[----:B0-----:R-:W-:Y:S02]  /*69c0*/  @P5 IMAD.MOV.U32 R8, RZ, RZ, R10 ;  /* 0x000000ffff085224 */ /* 0x001fe400078e000a */
[----:B------:R-:W-:-:S05]  /*69d0*/  @P5 IMAD.MOV.U32 R9, RZ, RZ, R11 ;  /* 0x000000ffff095224 */ /* 0x000fca00078e000b */
[----:B------:R0:W-:Y:S01]  /*69e0*/  @P5 STG.E.U16 desc[UR36][R8.64+0x2], R25 ;  /* 0x0000021908005986 */ /* 0x0001e2000c101524 */
[----:B------:R-:W-:-:S03]  /*69f0*/  ISETP.NE.AND P5, PT, R5, RZ, PT ;  /* 0x000000ff0500720c */ /* 0x000fc60003fa5270 */
[----:B------:R-:W-:Y:S01]  /*6a00*/  @P6 STG.E.U16 desc[UR36][R12.64], R26 ;  /* 0x0000001a0c006986 */ /* 0x000fe2000c101524 */
[----:B------:R-:W-:-:S04]  /*6a10*/  ISETP.GT.AND P6, PT, R4, 0x1, PT ;  /* 0x000000010400780c */ /* 0x000fc80003fc4270 */
[----:B------:R-:W-:-:S13]  /*6a20*/  ISETP.GT.AND P6, PT, R3, 0x88, P6 ;  /* 0x000000880300780c */ /* 0x000fda00037c4270 */
[----:B------:R-:W-:Y:S01]  /*6a30*/  @P6 STG.E.U16 desc[UR36][R20.64+0x2], R27 ;  /* 0x0000021b14006986 */ /* 0x000fe2000c101524 */
[----:B------:R-:W-:-:S04]  /*6a40*/  ISETP.GT.AND P6, PT, R4, 0x8, PT ;  /* 0x000000080400780c */ /* 0x000fc80003fc4270 */
[----:B------:R-:W-:-:S13]  /*6a50*/  ISETP.GT.AND P6, PT, R3, 0x80, P6 ;  /* 0x000000800300780c */ /* 0x000fda00037c4270 */
[----:B0-----:R-:W-:Y:S02]  /*6a60*/  @P6 IMAD.MOV.U32 R8, RZ, RZ, R10 ;  /* 0x000000ffff086224 */ /* 0x001fe400078e000a */
[----:B------:R-:W-:-:S05]  /*6a70*/  @P6 IMAD.MOV.U32 R9, RZ, RZ, R11 ;  /* 0x000000ffff096224 */ /* 0x000fca00078e000b */
[----:B------:R0:W-:Y:S01]  /*6a80*/  @P6 STG.E.U16 desc[UR36][R8.64+0x10], R28 ;  /* 0x0000101c08006986 */ /* 0x0001e2000c101524 */
[----:B------:R-:W-:-:S04]  /*6a90*/  ISETP.GT.AND P6, PT, R4, 0x9, PT ;  /* 0x000000090400780c */ /* 0x000fc80003fc4270 */
[----:B------:R-:W-:-:S13]  /*6aa0*/  ISETP.GT.AND P6, PT, R3, 0x80, P6 ;  /* 0x000000800300780c */ /* 0x000fda00037c4270 */
[----:B0-----:R-:W-:Y:S02]  /*6ab0*/  @P6 IMAD.MOV.U32 R8, RZ, RZ, R10 ;  /* 0x000000ffff086224 */ /* 0x001fe400078e000a */
[----:B------:R-:W-:-:S05]  /*6ac0*/  @P6 IMAD.MOV.U32 R9, RZ, RZ, R11 ;  /* 0x000000ffff096224 */ /* 0x000fca00078e000b */
[----:B------:R0:W-:Y:S01]  /*6ad0*/  @P6 STG.E.U16 desc[UR36][R8.64+0x12], R29 ;  /* 0x0000121d08006986 */ /* 0x0001e2000c101524 */
[----:B------:R-:W-:-:S04]  /*6ae0*/  ISETP.GT.AND P6, PT, R4, 0x8, PT ;  /* 0x000000080400780c */ /* 0x000fc80003fc4270 */
[----:B------:R-:W-:-:S13]  /*6af0*/  ISETP.GT.AND P6, PT, R3, 0x88, P6 ;  /* 0x000000880300780c */ /* 0x000fda00037c4270 */
        /* <DEDUP_REMOVED lines=45> */
[----:B------:R-:W-:Y:S01]  /*6dd0*/  @P6 STG.E.U16 desc[UR36][R8.64+0x42], R41 ;  /* 0x0000422908006986 */ /* 0x000fe2000c101524 */
[----:B------:R-:W-:-:S04]  /*6de0*/  ISETP.GT.AND P6, PT, R4, 0x20, PT ;  /* 0x000000200400780c */ /* 0x000fc80003fc4270 */
[----:B------:R-:W-:-:S13]  /*6df0*/  ISETP.GT.AND P6, PT, R3, 0x88, P6 ;  /* 0x000000880300780c */ /* 0x000fda00037c4270 */
[----:B------:R-:W-:Y:S01]  /*6e00*/  @P6 STG.E.U16 desc[UR36][R6.64+0x40], R42 ;  /* 0x0000402a06006986 */ /* 0x000fe2000c101524 */
[----:B------:R-:W-:-:S04]  /*6e10*/  ISETP.GT.AND P6, PT, R4, 0x21, PT ;  /* 0x000000210400780c */ /* 0x000fc80003fc4270 */
[----:B------:R-:W-:-:S13]  /*6e20*/  ISETP.GT.AND P6, PT, R3, 0x88, P6 ;  /* 0x000000880300780c */ /* 0x000fda00037c4270 */
[----:B------:R-:W-:Y:S02]  /*6e30*/  @P6 IMAD.MOV.U32 R4, RZ, RZ, R6 ;  /* 0x000000ffff046224 */ /* 0x000fe400078e0006 */
[----:B------:R-:W-:-:S05]  /*6e40*/  @P6 IMAD.MOV.U32 R5, RZ, RZ, R7 ;  /* 0x000000ffff056224 */ /* 0x000fca00078e0007 */
[----:B------:R0:W-:Y:S01]  /*6e50*/  @P6 STG.E.U16 desc[UR36][R4.64+0x42], R43 ;  /* 0x0000422b04006986 */ /* 0x0001e2000c101524 */
[C---:B------:R-:W-:Y:S02]  /*6e60*/  ISETP.GT.AND P6, PT, R3.reuse, 0x80, P5 ;  /* 0x000000800300780c */ /* 0x040fe40002fc4270 */
[----:B------:R-:W-:-:S11]  /*6e70*/  ISETP.GT.AND P5, PT, R3, 0x88, P5 ;  /* 0x000000880300780c */ /* 0x000fd60002fa4270 */
[----:B0-----:R-:W-:Y:S02]  /*6e80*/  @P6 IMAD.MOV.U32 R4, RZ, RZ, R10 ;  /* 0x000000ffff046224 */ /* 0x001fe400078e000a */
[----:B------:R-:W-:-:S05]  /*6e90*/  @P6 IMAD.MOV.U32 R5, RZ, RZ, R11 ;  /* 0x000000ffff056224 */ /* 0x000fca00078e000b */
[----:B------:R0:W-:Y:S01]  /*6ea0*/  @P6 STG.E.U16 desc[UR36][R4.64+0x50], R44 ;  /* 0x0000502c04006986 */ /* 0x0001e2000c101524 */
[C---:B------:R-:W-:Y:S02]  /*6eb0*/  ISETP.GT.AND P6, PT, R3.reuse, 0x80, P4 ;  /* 0x000000800300780c */ /* 0x040fe400027c4270 */
[----:B------:R-:W-:-:S11]  /*6ec0*/  ISETP.GT.AND P4, PT, R3, 0x88, P4 ;  /* 0x000000880300780c */ /* 0x000fd60002784270 */
[----:B0-----:R-:W-:Y:S02]  /*6ed0*/  @P6 IMAD.MOV.U32 R4, RZ, RZ, R10 ;  /* 0x000000ffff046224 */ /* 0x001fe400078e000a */
[----:B------:R-:W-:-:S05]  /*6ee0*/  @P6 IMAD.MOV.U32 R5, RZ, RZ, R11 ;  /* 0x000000ffff056224 */ /* 0x000fca00078e000b */
[----:B------:R0:W-:Y:S02]  /*6ef0*/  @P6 STG.E.U16 desc[UR36][R4.64+0x52], R45 ;  /* 0x0000522d04006986 */ /* 0x0001e4000c101524 */
[----:B0-----:R-:W-:Y:S02]  /*6f00*/  @P5 IMAD.MOV.U32 R4, RZ, RZ, R6 ;  /* 0x000000ffff045224 */ /* 0x001fe400078e0006 */
[----:B------:R-:W-:-:S05]  /*6f10*/  @P5 IMAD.MOV.U32 R5, RZ, RZ, R7 ;  /* 0x000000ffff055224 */ /* 0x000fca00078e0007 */
[----:B------:R0:W-:Y:S01]  /*6f20*/  @P5 STG.E.U16 desc[UR36][R4.64+0x50], R46 ;  /* 0x0000502e04005986 */ /* 0x0001e2000c101524 */
[C---:B------:R-:W-:Y:S02]  /*6f30*/  ISETP.GT.AND P5, PT, R3.reuse, 0x80, P3 ;  /* 0x000000800300780c */ /* 0x040fe40001fa4270 */
[----:B------:R-:W-:Y:S01]  /*6f40*/  ISETP.GT.AND P3, PT, R3, 0x88, P3 ;  /* 0x000000880300780c */ /* 0x000fe20001f64270 */
        /* <DEDUP_REMOVED lines=17> */
[----:B------:R0:W-:Y:S02]  /*7060*/  @P3 STG.E.U16 desc[UR36][R4.64+0x60], R50 ;  /* 0x0000603204003986 */ /* 0x0001e4000c101524 */
[----:B0-----:R-:W-:Y:S02]  /*7070*/  @P0 IMAD.MOV.U32 R4, RZ, RZ, R6 ;  /* 0x000000ffff040224 */ /* 0x001fe400078e0006 */
[----:B------:R-:W-:-:S05]  /*7080*/  @P0 IMAD.MOV.U32 R5, RZ, RZ, R7 ;  /* 0x000000ffff050224 */ /* 0x000fca00078e0007 */
[----:B------:R0:W-:Y:S02]  /*7090*/  @P0 STG.E.U16 desc[UR36][R4.64+0x62], R51 ;  /* 0x0000623304000986 */ /* 0x0001e4000c101524 */
[----:B0-----:R-:W-:Y:S02]  /*70a0*/  @P5 IMAD.MOV.U32 R4, RZ, RZ, R10 ;  /* 0x000000ffff045224 */ /* 0x001fe400078e000a */
[----:B------:R-:W-:-:S05]  /*70b0*/  @P5 IMAD.MOV.U32 R5, RZ, RZ, R11 ;  /* 0x000000ffff055224 */ /* 0x000fca00078e000b */
[----:B------:R0:W-:Y:S04]  /*70c0*/  @P5 STG.E.U16 desc[UR36][R4.64+0x70], R52 ;  /* 0x0000703404005986 */ /* 0x0001e8000c101524 */
[----:B------:R1:W-:Y:S01]  /*70d0*/  @P4 STG.E.U16 desc[UR36][R10.64+0x72], R53 ;  /* 0x000072350a004986 */ /* 0x0003e2000c101524 */
[----:B0-----:R-:W-:Y:S02]  /*70e0*/  @P2 IMAD.MOV.U32 R4, RZ, RZ, R6 ;  /* 0x000000ffff042224 */ /* 0x001fe400078e0006 */
[----:B------:R-:W-:-:S05]  /*70f0*/  @P2 IMAD.MOV.U32 R5, RZ, RZ, R7 ;  /* 0x000000ffff052224 */ /* 0x000fca00078e0007 */
[----:B------:R1:W-:Y:S04]  /*7100*/  @P2 STG.E.U16 desc[UR36][R4.64+0x70], R54 ;  /* 0x0000703604002986 */ /* 0x0003e8000c101524 */
[----:B------:R1:W-:Y:S02]  /*7110*/  @P1 STG.E.U16 desc[UR36][R6.64+0x72], R55 ;  /* 0x0000723706001986 */ /* 0x0003e4000c101524 */
.L_x_156:
[----:B------:R-:W-:Y:S05]  /*7120*/  BSYNC B0 ;  /* 0x0000000000007941 */ /* 0x000fea0003800000 */
.L_x_32:
[----:B------:R-:W-:Y:S01]  /*7130*/  ULDC UR4, c[0x0][0xc] ;  /* 0x0000030000047ab9 */ /* 0x000fe20000000800 */
[----:B------:R-:W-:Y:S01]  /*7140*/  ULDC UR5, c[0x0][0x10] ;  /* 0x0000040000057ab9 */ /* 0x000fe20000000800 */
[----:B------:R-:W2:Y:S01]  /*7150*/  LDC R3, c[0x0][0x14] ;  /* 0x00000500ff037b82 */ /* 0x000ea20000000800 */
[----:B------:R-:W-:Y:S01]  /*7160*/  UIMAD.WIDE.U32 UR4, UR4, UR5, URZ ;  /* 0x00000005040472a5 */ /* 0x000fe2000f8e003f */
[----:B------:R-:W-:Y:S02]  /*7170*/  IMAD.MOV.U32 R92, RZ, RZ, -0x1 ;  /* 0xffffffffff5c7424 */ /* 0x000fe400078e00ff */
[----:B------:R-:W-:-:S03]  /*7180*/  IMAD.MOV.U32 R89, RZ, RZ, -0x1 ;  /* 0xffffffffff597424 */ /* 0x000fc600078e00ff */
[----:B--2---:R-:W-:-:S04]  /*7190*/  IMAD.WIDE.U32 R16, R3, UR4, R16 ;  /* 0x0000000403107c25 */ /* 0x004fc8000f8e0010 */
[----:B------:R-:W-:Y:S01]  /*71a0*/  IMAD R3, R3, UR5, RZ ;  /* 0x0000000503037c24 */ /* 0x000fe2000f8e02ff */
[----:B------:R-:W-:Y:S02]  /*71b0*/  ULDC.64 UR4, c[0x0][0x650] ;  /* 0x0001940000047ab9 */ /* 0x000fe40000000a00 */
[----:B------:R-:W-:Y:S01]  /*71c0*/  ISETP.GE.U32.AND P0, PT, R16, UR4, PT ;  /* 0x0000000410007c0c */ /* 0x000fe2000bf06070 */
[--C-:B------:R-:W-:Y:S01]  /*71d0*/  IMAD.IADD R17, R17, 0x1, R3.reuse ;  /* 0x0000000111117824 */ /* 0x100fe200078e0203 */
[----:B------:R-:W-:-:S04]  /*71e0*/  PRMT R3, RZ, 0x7610, R3 ;  /* 0x00007610ff037816 */ /* 0x000fc80000000003 */
[----:B------:R-:W-:-:S13]  /*71f0*/  ISETP.GE.U32.AND.EX P0, PT, R17, UR5, PT, P0 ;  /* 0x0000000511007c0c */ /* 0x000fda000bf06100 */
[----:B------:R-:W-:Y:S05]  /*7200*/  @P0 BRA `(.L_x_157) ;  /* 0x0000000400640947 */ /* 0x000fea0003800000 */
[----:B0-----:R-:W0:Y:S01]  /*7210*/  S2R R12, SR_CTAID.X ;  /* 0x00000000000c7919 */ /* 0x001e220000002500 */
[----:B-1-34-:R-:W1:Y:S01]  /*7220*/  LDC.64 R10, c[0x0][0x628] ;  /* 0x00018a00ff0a7b82 */ /* 0x01ae620000000a00 */
[----:B------:R-:W-:Y:S01]  /*7230*/  ULDC UR4, c[0x0][0x150] ;  /* 0x0000540000047ab9 */ /* 0x000fe20000000800 */
[----:B------:R-:W-:Y:S01]  /*7240*/  IMAD.MOV.U32 R8, RZ, RZ, R16 ;  /* 0x000000ffff087224 */ /* 0x000fe200078e0010 */
[----:B------:R-:W2:Y:S01]  /*7250*/  S2R R24, SR_CTAID.Y ;  /* 0x0000000000187919 */ /* 0x000ea20000002600 */
[----:B------:R-:W-:-:S04]  /*7260*/  IMAD.MOV.U32 R9, RZ, RZ, R17 ;  /* 0x000000ffff097224 */ /* 0x000fc800078e0011 */
[----:B------:R-:W3:Y:S08]  /*7270*/  LDC R21, c[0x0][0x144] ;  /* 0x00005100ff157b82 */ /* 0x000ef00000000800 */
[----:B------:R-:W4:Y:S08]  /*7280*/  LDC R0, c[0x0][0x630] ;  /* 0x00018c00ff007b82 */ /* 0x000f300000000800 */
[----:B------:R-:W2:Y:S01]  /*7290*/  LDC.64 R14, c[0x0][0x620] ;  /* 0x00018800ff0e7b82 */ /* 0x000ea20000000a00 */
[----:B-1----:R-:W-:-:S04]  /*72a0*/  ISETP.NE.U32.AND P0, PT, R10, RZ, PT ;  /* 0x000000ff0a00720c */ /* 0x002fc80003f05070 */
[----:B------:R-:W-:Y:S02]  /*72b0*/  ISETP.NE.AND.EX P0, PT, R11, RZ, PT, P0 ;  /* 0x000000ff0b00720c */ /* 0x000fe40003f05300 */
[----:B0-----:R-:W-:-:S05]  /*72c0*/  I2FP.F32.U32 R3, R12 ;  /* 0x0000000c00037245 */ /* 0x001fca0000201000 */
[----:B------:R-:W-:-:S04]  /*72d0*/  FMUL R3, R3, UR4 ;  /* 0x0000000403037c20 */ /* 0x000fc80008400000 */
[----:B------:R0:W1:Y:S02]  /*72e0*/  F2I.U32.TRUNC.NTZ R20, R3 ;  /* 0x0000000300147305 */ /* 0x000064000020f000 */
[----:B---34-:R-:W-:Y:S05]  /*72f0*/  @!P0 BRA `(.L_x_158) ;  /* 0x0000000000288947 */ /* 0x018fea0003800000 */
[----:B0-----:R-:W0:Y:S02]  /*7300*/  LDC R3, c[0x0][0x634] ;  /* 0x00018d00ff037b82 */ /* 0x001e240000000800 */
        /* <DEDUP_REMOVED lines=9> */
.L_x_158:
[----:B------:R-:W3:Y:S01]  /*73a0*/  LDC.64 R28, c[0x0][0x640] ;  /* 0x00019000ff1c7b82 */ /* 0x000ee20000000a00 */
[-CC-:B------:R-:W-:Y:S01]  /*73b0*/  SHF.R.U64 R89, R8, R0.reuse, R9.reuse ;  /* 0x0000000008597219 */ /* 0x180fe20000001209 */
[----:B-1----:R-:W-:Y:S01]  /*73c0*/  IMAD.MOV R20, RZ, RZ, -R20 ;  /* 0x000000ffff147224 */ /* 0x002fe200078e0a14 */
[----:B------:R-:W-:Y:S01]  /*73d0*/  SHF.R.U32.HI R0, RZ, R0, R9 ;  /* 0x00000000ff007219 */ /* 0x000fe20000011609 */
[----:B------:R-:W-:Y:S01]  /*73e0*/  ULDC UR4, c[0x0][0x154] ;  /* 0x0000550000047ab9 */ /* 0x000fe20000000800 */
[----:B0-----:R-:W-:Y:S01]  /*73f0*/  IADD3 R3, P0, RZ, -R89, RZ ;  /* 0x80000059ff037210 */ /* 0x001fe20007f1e0ff */
[----:B------:R-:W-:Y:S02]  /*7400*/  IMAD R21, R21, R20, R12 ;  /* 0x0000001415157224 */ /* 0x000fe400078e020c */
[----:B------:R-:W0:Y:S01]  /*7410*/  LDC R6, c[0x0][0x618] ;  /* 0x00018600ff067b82 */ /* 0x000e220000000800 */
[----:B------:R-:W-:Y:S02]  /*7420*/  IMAD.MOV.U32 R7, RZ, RZ, 0x1 ;  /* 0x00000001ff077424 */ /* 0x000fe400078e00ff */
[----:B------:R-:W-:-:S04]  /*7430*/  IMAD.X R5, RZ, RZ, ~R0, P0 ;  /* 0x000000ffff057224 */ /* 0x000fc800000e0e00 */
[-C--:B--2---:R-:W-:Y:S01]  /*7440*/  IMAD R0, R5, R14.reuse, RZ ;  /* 0x0000000e05007224 */ /* 0x084fe200078e02ff */
[----:B------:R-:W1:Y:S01]  /*7450*/  LDC R8, c[0x0][0x608] ;  /* 0x00018200ff087b82 */ /* 0x000e620000000800 */
[----:B------:R-:W-:-:S04]  /*7460*/  IMAD.WIDE.U32 R4, R3, R14, R16 ;  /* 0x0000000e03047225 */ /* 0x000fc800078e0010 */
[----:B------:R-:W-:Y:S01]  /*7470*/  IMAD R3, R3, R15, R0 ;  /* 0x0000000f03037224 */ /* 0x000fe200078e0200 */
[----:B------:R-:W-:Y:S02]  /*7480*/  I2FP.F32.U32 R0, R24 ;  /* 0x0000001800007245 */ /* 0x000fe40000201000 */
[----:B------:R-:W2:Y:S01]  /*7490*/  LDC R26, c[0x0][0x658] ;  /* 0x00019600ff1a7b82 */ /* 0x000ea20000000800 */
[----:B------:R-:W-:Y:S01]  /*74a0*/  IMAD.IADD R3, R5, 0x1, R3 ;  /* 0x0000000105037824 */ /* 0x000fe200078e0203 */
[----:B---3--:R-:W-:Y:S01]  /*74b0*/  ISETP.NE.U32.AND P0, PT, R28, RZ, PT ;  /* 0x000000ff1c00720c */ /* 0x008fe20003f05070 */
[----:B------:R-:W-:Y:S01]  /*74c0*/  FMUL R0, R0, UR4 ;  /* 0x0000000400007c20 */ /* 0x000fe20008400000 */
[----:B------:R-:W-:Y:S02]  /*74d0*/  IMAD.MOV.U32 R5, RZ, RZ, -0x1 ;  /* 0xffffffffff057424 */ /* 0x000fe400078e00ff */
[----:B------:R-:W-:Y:S01]  /*74e0*/  ISETP.NE.AND.EX P0, PT, R29, RZ, PT, P0 ;  /* 0x000000ff1d00720c */ /* 0x000fe20003f05300 */
[----:B------:R3:W4:Y:S01]  /*74f0*/  F2I.U32.TRUNC.NTZ R13, R0 ;  /* 0x00000000000d7305 */ /* 0x000722000020f000 */
[----:B------:R-:W3:Y:S01]  /*7500*/  LDC R15, c[0x0][0x148] ;  /* 0x00005200ff0f7b82 */ /* 0x000ee20000000800 */
[----:B0-----:R-:W-:-:S02]  /*7510*/  SHF.R.U64 R12, R4, R6, R3 ;  /* 0x00000006040c7219 */ /* 0x001fc40000001203 */
[----:B------:R-:W-:-:S05]  /*7520*/  SHF.R.U32.HI R3, RZ, R6, R3 ;  /* 0x00000006ff037219 */ /* 0x000fca0000011603 */
[----:B------:R-:W0:Y:S01]  /*7530*/  LDC R20, c[0x0][0x600] ;  /* 0x00018000ff147b82 */ /* 0x000e220000000800 */
[-CC-:B-1----:R-:W-:Y:S02]  /*7540*/  SHF.R.U64 R10, R12, R8.reuse, R3.reuse ;  /* 0x000000080c0a7219 */ /* 0x182fe40000001203 */
[----:B------:R-:W-:-:S05]  /*7550*/  SHF.R.U32.HI R3, RZ, R8, R3 ;  /* 0x00000008ff037219 */ /* 0x000fca0000011603 */
[----:B------:R-:W1:Y:S01]  /*7560*/  LDC R27, c[0x0][0x648] ;  /* 0x00019200ff1b7b82 */ /* 0x000e620000000800 */
[-C--:B--2---:R-:W-:Y:S02]  /*7570*/  SHF.L.U32 R4, R5, R26.reuse, RZ ;  /* 0x0000001a05047219 */ /* 0x084fe400000006ff */
[-CC-:B------:R-:W-:Y:S02]  /*7580*/  SHF.R.U64 R14, R10, R26.reuse, R3.reuse ;  /* 0x0000001a0a0e7219 */ /* 0x180fe40000001203 */
[----:B------:R-:W-:Y:S02]  /*7590*/  SHF.R.U32.HI R5, RZ, R26, R3 ;  /* 0x0000001aff057219 */ /* 0x000fe40000011603 */
[----:B------:R-:W-:Y:S01]  /*75a0*/  LOP3.LUT R25, RZ, R4, RZ, 0x33, !PT ;  /* 0x00000004ff197212 */ /* 0x000fe200078e33ff */
[----:B------:R-:W2:Y:S01]  /*75b0*/  LDC R30, c[0x0][0x638] ;  /* 0x00018e00ff1e7b82 */ /* 0x000ea20000000800 */
[----:B------:R-:W-:Y:S01]  /*75c0*/  SHF.L.U32 R26, R7, R26, RZ ;  /* 0x0000001a071a7219 */ /* 0x000fe200000006ff */
[----:B------:R-:W-:-:S06]  /*75d0*/  IMAD.MOV.U32 R4, RZ, RZ, R14 ;  /* 0x000000ffff047224 */ /* 0x000fcc00078e000e */
[----:B------:R-:W0:Y:S01]  /*75e0*/  LDC R31, c[0x0][0x610] ;  /* 0x00018400ff1f7b82 */ /* 0x000e220000000800 */
[----:B----4-:R-:W-:Y:S05]  /*75f0*/  @!P0 BRA `(.L_x_159) ;  /* 0x0000000000288947 */ /* 0x010fea0003800000 */
        /* <DEDUP_REMOVED lines=10> */
.L_x_159:
[----:B------:R-:W-:Y:S01]  /*76a0*/  ISETP.NE.AND P0, PT, R2, 0x1, PT ;  /* 0x000000010200780c */ /* 0x000fe20003f05270 */
[----:B0-----:R-:W-:Y:S01]  /*76b0*/  VIADD R7, R20, 0xffffffff ;  /* 0xffffffff14077836 */ /* 0x001fe20000000000 */
[----:B-1-3--:R-:W-:Y:S01]  /*76c0*/  SHF.R.U64 R0, R4, R27, R5 ;  /* 0x0000001b04007219 */ /* 0x00afe20000001205 */
[----:B------:R-:W-:Y:S01]  /*76d0*/  IMAD.MOV R13, RZ, RZ, -R13 ;  /* 0x000000ffff0d7224 */ /* 0x000fe200078e0a0d */
[----:B------:R-:W-:Y:S01]  /*76e0*/  LOP3.LUT R5, R10, R25, RZ, 0xc0, !PT ;  /* 0x000000190a057212 */ /* 0x000fe200078ec0ff */
[----:B------:R-:W-:Y:S01]  /*76f0*/  IMAD.MOV.U32 R4, RZ, RZ, 0x1 ;  /* 0x00000001ff047424 */ /* 0x000fe200078e00ff */
[----:B------:R-:W-:Y:S01]  /*7700*/  LOP3.LUT R12, R12, R7, RZ, 0xc0, !PT ;  /* 0x000000070c0c7212 */ /* 0x000fe200078ec0ff */
[----:B------:R-:W-:Y:S02]  /*7710*/  IMAD.MOV R3, RZ, RZ, -R0 ;  /* 0x000000ffff037224 */ /* 0x000fe400078e0a00 */
[----:B------:R-:W-:Y:S02]  /*7720*/  IMAD R0, R26, R0, R5 ;  /* 0x000000001a007224 */ /* 0x000fe400078e0205 */
[----:B--2---:R-:W-:-:S02]  /*7730*/  IMAD R3, R3, R30, R14 ;  /* 0x0000001e03037224 */ /* 0x004fc400078e020e */
[----:B------:R-:W-:Y:S02]  /*7740*/  @P0 IMAD R21, R15, R13, R24 ;  /* 0x0000000d0f150224 */ /* 0x000fe400078e0218 */
[----:B------:R-:W-:Y:S01]  /*7750*/  IMAD R5, R3, R20, R12 ;  /* 0x0000001403057224 */ /* 0x000fe200078e020c */
[----:B------:R-:W-:Y:S01]  /*7760*/  PRMT R3, R4, 0x7610, R3 ;  /* 0x0000761004037816 */ /* 0x000fe20000000003 */
[----:B------:R-:W-:-:S05]  /*7770*/  IMAD R0, R0, R31, R21 ;  /* 0x0000001f00007224 */ /* 0x000fca00078e0215 */
[----:B------:R-:W-:Y:S02]  /*7780*/  SEL R92, R5, R0, !P0 ;  /* 0x00000000055c7207 */ /* 0x000fe40004000000 */
[----:B------:R-:W-:-:S07]  /*7790*/  SEL R0, R0, R5, !P0 ;  /* 0x0000000500007207 */ /* 0x000fce0004000000 */
.L_x_157:
[----:B------:R-:W-:Y:S01]  /*77a0*/  LOP3.LUT P0, RZ, R3, 0xff, RZ, 0xc0, !PT ;  /* 0x000000ff03ff7812 */ /* 0x000fe2000780c0ff */
[----:B------:R-:W-:-:S12]  /*77b0*/  IMAD.MOV.U32 R96, RZ, RZ, R0 ;  /* 0x000000ffff607224 */ /* 0x000fd800078e0000 */
[----:B------:R-:W-:Y:S05]  /*77c0*/  @P0 BRA `(.L_x_160) ;  /* 0xffffff98008c0947 */ /* 0x000fea000383ffff */
[----:B------:R-:W-:Y:S05]  /*77d0*/  EXIT ;  /* 0x000000000000794d */ /* 0x000fea0003800000 */
.L_x_7:
[----:B0-----:R-:W-:Y:S01]  /*77e0*/  ULDC.64 UR4, c[0x0][0x650] ;  /* 0x0001940000047ab9 */ /* 0x001fe20000000a00 */
        /* <DEDUP_REMOVED lines=25> */
.L_x_162:
[----:B------:R-:W0:Y:S01]  /*7980*/  LDC.64 R28, c[0x0][0x640] ;  /* 0x00019000ff1c7b82 */ /* 0x000e220000000a00 */
[-CC-:B------:R-:W-:Y:S01]  /*7990*/  SHF.R.U64 R22, R12, R6.reuse, R13.reuse ;  /* 0x000000060c167219 */ /* 0x180fe2000000120d */
[----:B------:R-:W-:Y:S01]  /*79a0*/  IMAD.MOV.U32 R30, RZ, RZ, 0x1 ;  /* 0x00000001ff1e7424 */ /* 0x000fe200078e00ff */
[----:B------:R-:W-:Y:S02]  /*79b0*/  SHF.R.U32.HI R6, RZ, R6, R13 ;  /* 0x00000006ff067219 */ /* 0x000fe4000001160d */
        /* <DEDUP_REMOVED lines=8> */
[----:B------:R-:W-:Y:S01]  /*7a40*/  IMAD.IADD R9, R9, 0x1, R11 ;  /* 0x0000000109097824 */ /* 0x000fe200078e020b */
[----:B0-----:R-:W-:-:S04]  /*7a50*/  ISETP.NE.U32.AND P0, PT, R28, RZ, PT ;  /* 0x000000ff1c00720c */ /* 0x001fc80003f05070 */
[----:B------:R-:W-:Y:S02]  /*7a60*/  ISETP.NE.AND.EX P0, PT, R29, RZ, PT, P0 ;  /* 0x000000ff1d00720c */ /* 0x000fe40003f05300 */
[----:B------:R-:W0:Y:S01]  /*7a70*/  LDC R20, c[0x0][0x600] ;  /* 0x00018000ff147b82 */ /* 0x000e220000000800 */
[-CC-:B-1----:R-:W-:Y:S01]  /*7a80*/  SHF.R.U64 R14, R8, R10.reuse, R9.reuse ;  /* 0x0000000a080e7219 */ /* 0x182fe20000001209 */
[----:B------:R-:W-:Y:S01]  /*7a90*/  IMAD.MOV.U32 R8, RZ, RZ, -0x1 ;  /* 0xffffffffff087424 */ /* 0x000fe200078e00ff */
[----:B------:R-:W-:-:S05]  /*7aa0*/  SHF.R.U32.HI R9, RZ, R10, R9 ;  /* 0x0000000aff097219 */ /* 0x000fca0000011609 */
[----:B------:R-:W1:Y:S01]  /*7ab0*/  LDC R24, c[0x0][0x648] ;  /* 0x00019200ff187b82 */ /* 0x000e620000000800 */
[-CC-:B--2---:R-:W-:Y:S02]  /*7ac0*/  SHF.R.U64 R23, R14, R12.reuse, R9.reuse ;  /* 0x0000000c0e177219 */ /* 0x184fe40000001209 */
[----:B------:R-:W-:-:S05]  /*7ad0*/  SHF.R.U32.HI R6, RZ, R12, R9 ;  /* 0x0000000cff067219 */ /* 0x000fca0000011609 */
[----:B------:R-:W2:Y:S01]  /*7ae0*/  LDC R26, c[0x0][0x638] ;  /* 0x00018e00ff1a7b82 */ /* 0x000ea20000000800 */
[-C--:B---3--:R-:W-:Y:S02]  /*7af0*/  SHF.L.U32 R8, R8, R27.reuse, RZ ;  /* 0x0000001b08087219 */ /* 0x088fe400000006ff */
[-CC-:B------:R-:W-:Y:S02]  /*7b00*/  SHF.R.U64 R25, R23, R27.reuse, R6.reuse ;  /* 0x0000001b17197219 */ /* 0x180fe40000001206 */
[----:B------:R-:W-:Y:S02]  /*7b10*/  LOP3.LUT R32, RZ, R8, RZ, 0x33, !PT ;  /* 0x00000008ff207212 */ /* 0x000fe400078e33ff */
[----:B------:R-:W-:Y:S01]  /*7b20*/  SHF.R.U32.HI R9, RZ, R27, R6 ;  /* 0x0000001bff097219 */ /* 0x000fe20000011606 */
[----:B------:R-:W3:Y:S01]  /*7b30*/  LDC R31, c[0x0][0x610] ;  /* 0x00018400ff1f7b82 */ /* 0x000ee20000000800 */
[----:B------:R-:W-:Y:S01]  /*7b40*/  IMAD.MOV.U32 R8, RZ, RZ, R25 ;  /* 0x000000ffff087224 */ /* 0x000fe200078e0019 */
[----:B------:R-:W-:Y:S06]  /*7b50*/  @!P0 BRA `(.L_x_163) ;  /* 0x0000000000288947 */ /* 0x000fec0003800000 */
        /* <DEDUP_REMOVED lines=10> */
.L_x_163:
[----:B------:R-:W-:Y:S01]  /*7c00*/  ISETP.NE.AND P0, PT, R2, 0x1, PT ;  /* 0x000000010200780c */ /* 0x000fe20003f05270 */
[----:B------:R-:W-:Y:S01]  /*7c10*/  IMAD.MOV.U32 R13, RZ, RZ, R22 ;  /* 0x000000ffff0d7224 */ /* 0x000fe200078e0016 */
[----:B-1----:R-:W-:Y:S01]  /*7c20*/  SHF.R.U64 R6, R8, R24, R9 ;  /* 0x0000001808067219 */ /* 0x002fe20000001209 */
[----:B0-----:R-:W-:Y:S01]  /*7c30*/  VIADD R9, R20, 0xffffffff ;  /* 0xffffffff14097836 */ /* 0x001fe20000000000 */
[----:B------:R-:W-:Y:S02]  /*7c40*/  SHF.L.U32 R30, R30, R27, RZ ;  /* 0x0000001b1e1e7219 */ /* 0x000fe400000006ff */
[----:B------:R-:W-:Y:S01]  /*7c50*/  LOP3.LUT R5, R23, R32, RZ, 0xc0, !PT ;  /* 0x0000002017057212 */ /* 0x000fe200078ec0ff */
[----:B------:R-:W-:-:S04]  /*7c60*/  IMAD.MOV R8, RZ, RZ, -R6 ;  /* 0x000000ffff087224 */ /* 0x000fc800078e0a06 */
[----:B------:R-:W-:Y:S01]  /*7c70*/  IMAD R6, R30, R6, R5 ;  /* 0x000000061e067224 */ /* 0x000fe200078e0205 */
[----:B------:R-:W-:Y:S01]  /*7c80*/  LOP3.LUT R5, R14, R9, RZ, 0xc0, !PT ;  /* 0x000000090e057212 */ /* 0x000fe200078ec0ff */
[----:B------:R-:W-:Y:S02]  /*7c90*/  @P0 IMAD R3, R7, R21, R4 ;  /* 0x0000001507030224 */ /* 0x000fe400078e0204 */
[----:B--2---:R-:W-:Y:S02]  /*7ca0*/  IMAD R4, R8, R26, R25 ;  /* 0x0000001a08047224 */ /* 0x004fe400078e0219 */
[----:B---3--:R-:W-:Y:S02]  /*7cb0*/  IMAD R3, R6, R31, R3 ;  /* 0x0000001f06037224 */ /* 0x008fe400078e0203 */
[----:B------:R-:W-:Y:S02]  /*7cc0*/  IMAD R4, R4, R20, R5 ;  /* 0x0000001404047224 */ /* 0x000fe400078e0205 */
[----:B------:R-:W-:-:S03]  /*7cd0*/  IMAD.MOV.U32 R6, RZ, RZ, 0x1 ;  /* 0x00000001ff067424 */ /* 0x000fc600078e00ff */
[----:B------:R-:W-:Y:S02]  /*7ce0*/  SEL R20, R4, R3, !P0 ;  /* 0x0000000304147207 */ /* 0x000fe40004000000 */
[----:B------:R-:W-:-:S07]  /*7cf0*/  SEL R12, R3, R4, !P0 ;  /* 0x00000004030c7207 */ /* 0x000fce0004000000 */
.L_x_161:
[----:B------:R-:W-:-:S08]  /*7d00*/  NOP ;  /* 0x0000000000007918 */ /* 0x000fd00000000000 */
[----:B------:R-:W0:-:S00]  /*7d10*/  USETMAXREG.DEALLOC.CTAPOOL 0x28 ;  /* 0x00000028000079c8 */ /* 0x000e0000080e0500 */
[----:B0-----:R-:W-:-:S13]  /*7d20*/  ISETP.NE.AND P0, PT, R0, RZ, PT ;  /* 0x000000ff0000720c */ /* 0x001fda0003f05270 */
[----:B------:R-:W-:Y:S05]  /*7d30*/  @P0 EXIT ;  /* 0x000000000000094d */ /* 0x000fea0003800000 */
[----:B------:R-:W-:Y:S01]  /*7d40*/  LOP3.LUT P0, RZ, R6, 0xff, RZ, 0xc0, !PT ;  /* 0x000000ff06ff7812 */ /* 0x000fe2000780c0ff */
[----:B------:R-:W-:Y:S02]  /*7d50*/  IMAD.MOV.U32 R10, RZ, RZ, 0x1 ;  /* 0x00000001ff0a7424 */ /* 0x000fe400078e00ff */
[----:B------:R-:W-:-:S10]  /*7d60*/  IMAD.MOV.U32 R9, RZ, RZ, RZ ;  /* 0x000000ffff097224 */ /* 0x000fd400078e00ff */
[----:B------:R-:W-:Y:S05]  /*7d70*/  @!P0 BRA `(.L_x_164) ;  /* 0x0000000c00848947 */ /* 0x000fea0003800000 */
[----:B------:R-:W0:Y:S01]  /*7d80*/  LDC R0, c[0x0][0x28c] ;  /* 0x0000a300ff007b82 */ /* 0x000e220000000800 */
[----:B------:R-:W-:Y:S01]  /*7d90*/  ULDC UR5, c[0x0][0x658] ;  /* 0x0001960000057ab9 */ /* 0x000fe20000000800 */
[----:B------:R-:W-:Y:S01]  /*7da0*/  UMOV UR11, 0xffffffff ;  /* 0xffffffff000b7882 */ /* 0x000fe20000000000 */
[----:B------:R-:W-:Y:S01]  /*7db0*/  UMOV UR15, 0x1 ;  /* 0x00000001000f7882 */ /* 0x000fe20000000000 */
[----:B------:R-:W-:Y:S01]  /*7dc0*/  USHF.L.U32 UR11, UR11, UR5, URZ ;  /* 0x000000050b0b7299 */ /* 0x000fe2000800063f */
[----:B------:R-:W-:Y:S01]  /*7dd0*/  BSSY B0, `(.L_x_164) ;  /* 0x00000db000007945 */ /* 0x000fe20003800000 */
[----:B------:R-:W-:Y:S01]  /*7de0*/  ULDC UR9, c[0x0][0xc] ;  /* 0x0000030000097ab9 */ /* 0x000fe20000000800 */
[----:B------:R-:W-:Y:S01]  /*7df0*/  ULDC UR14, c[0x0][0x10] ;  /* 0x00000400000e7ab9 */ /* 0x000fe20000000800 */
[----:B------:R-:W1:Y:S01]  /*7e00*/  S2UR UR8, SR_CgaCtaId ;  /* 0x00000000000879c3 */ /* 0x000e620000008800 */
[----:B------:R-:W-:Y:S01]  /*7e10*/  ULOP3.LUT UR13, URZ, UR11, URZ, 0x33, !UPT ;  /* 0x0000000b3f0d7292 */ /* 0x000fe2000f8e333f */
[----:B------:R-:W-:Y:S01]  /*7e20*/  LOP3.LUT R11, R19, 0x2, RZ, 0xfc, !PT ;  /* 0x00000002130b7812 */ /* 0x000fe200078efcff */
[----:B------:R-:W-:Y:S01]  /*7e30*/  IMAD.MOV.U32 R10, RZ, RZ, 0x1 ;  /* 0x00000001ff0a7424 */ /* 0x000fe200078e00ff */
[----:B------:R-:W-:Y:S01]  /*7e40*/  ULDC UR4, c[0x0][0x600] ;  /* 0x0001800000047ab9 */ /* 0x000fe20000000800 */
[----:B------:R-:W-:Y:S01]  /*7e50*/  IMAD.MOV.U32 R9, RZ, RZ, RZ ;  /* 0x000000ffff097224 */ /* 0x000fe200078e00ff */
[----:B------:R-:W-:Y:S01]  /*7e60*/  UMOV UR18, 0x5 ;  /* 0x0000000500127882 */ /* 0x000fe20000000000 */
[----:B------:R-:W-:-:S02]  /*7e70*/  UIADD3 UR4, UR4, -0x1, URZ ;  /* 0xffffffff04047890 */ /* 0x000fc4000fffe03f */
[----:B------:R-:W-:Y:S01]  /*7e80*/  USHF.L.U32 UR5, UR15, UR5, URZ ;  /* 0x000000050f057299 */ /* 0x000fe2000800063f */
[----:B------:R-:W-:Y:S01]  /*7e90*/  ULDC.64 UR28, c[0x0][0x198] ;  /* 0x00006600001c7ab9 */ /* 0x000fe20000000a00 */
[----:B0-----:R-:W-:-:S05]  /*7ea0*/  VIADD R0, R0, 0x3f ;  /* 0x0000003f00007836 */ /* 0x001fca0000000000 */
[----:B------:R-:W-:Y:S01]  /*7eb0*/  SHF.R.S32.HI R3, RZ, 0x1f, R0 ;  /* 0x0000001fff037819 */ /* 0x000fe20000011400 */
[----:B-1----:R-:W-:-:S03]  /*7ec0*/  ULOP3.LUT UR10, UR8, 0x1, URZ, 0xc0, !UPT ;  /* 0x00000001080a7892 */ /* 0x002fc6000f8ec03f */
[----:B------:R-:W-:Y:S01]  /*7ed0*/  LEA.HI R3, R3, R0, RZ, 0x6 ;  /* 0x0000000003037211 */ /* 0x000fe200078f30ff */
[----:B------:R-:W-:Y:S01]  /*7ee0*/  USHF.R.U32.HI UR25, URZ, 0x1, UR8 ;  /* 0x000000013f197899 */ /* 0x000fe20008011608 */
[----:B------:R-:W-:Y:S01]  /*7ef0*/  IMAD.MOV.U32 R0, RZ, RZ, 0x1 ;  /* 0x00000001ff007424 */ /* 0x000fe200078e00ff */
[----:B------:R-:W-:Y:S01]  /*7f00*/  USHF.L.U32 UR6, UR8, 0x5, URZ ;  /* 0x0000000508067899 */ /* 0x000fe2000800063f */
[--C-:B------:R-:W-:Y:S01]  /*7f10*/  SHF.R.S32.HI R8, RZ, 0x6, R3.reuse ;  /* 0x00000006ff087819 */ /* 0x100fe20000011403 */
[----:B------:R-:W-:Y:S02]  /*7f20*/  USHF.L.U32 UR7, UR8, 0xb, URZ ;  /* 0x0000000b08077899 */ /* 0x000fe4000800063f */
[----:B------:R-:W-:Y:S01]  /*7f30*/  ULOP3.LUT UR8, UR8, 0xfffffffe, URZ, 0xc0, !UPT ;  /* 0xfffffffe08087892 */ /* 0x000fe2000f8ec03f */
[----:B------:R-:W-:Y:S01]  /*7f40*/  PRMT R3, R0, 0x7610, R3 ;  /* 0x0000761000037816 */ /* 0x000fe20000000003 */
[----:B------:R-:W-:Y:S01]  /*7f50*/  UISETP.GT.U32.AND UP0, UPT, UR10, 0xffff, UPT ;  /* 0x0000ffff0a00788c */ /* 0x000fe2000bf04070 */
[----:B------:R-:W-:Y:S01]  /*7f60*/  VIADD R0, R8, 0x1 ;  /* 0x0000000108007836 */ /* 0x000fe20000000000 */
[----:B------:R-:W-:-:S02]  /*7f70*/  USHF.L.U32 UR11, UR15, UR8, URZ ;  /* 0x000000080f0b7299 */ /* 0x000fc4000800063f */
[----:B------:R-:W-:Y:S02]  /*7f80*/  ULOP3.LUT UR12, UR8, 0x1, URZ, 0xfc, !UPT ;  /* 0x00000001080c7892 */ /* 0x000fe4000f8efc3f */
[----:B------:R-:W-:Y:S02]  /*7f90*/  UIMAD.WIDE.U32 UR8, UR9, UR14, URZ ;  /* 0x0000000e090872a5 */ /* 0x000fe4000f8e003f */
[----:B------:R-:W-:Y:S01]  /*7fa0*/  USEL UR10, UR10, 0xffff, !UP0 ;  /* 0x0000ffff0a0a7887 */ /* 0x000fe2000c000000 */
[----:B------:R-:W-:Y:S01]  /*7fb0*/  ULDC UR14, c[0x0][0x14] ;  /* 0x00000500000e7ab9 */ /* 0x000fe20000000800 */
[----:B------:R-:W-:Y:S02]  /*7fc0*/  USHF.L.U32 UR12, UR15, UR12, URZ ;  /* 0x0000000c0f0c7299 */ /* 0x000fe4000800063f */
[----:B------:R-:W-:Y:S02]  /*7fd0*/  UIMAD.WIDE.U32 UR26, UR8, UR14, URZ ;  /* 0x0000000e081a72a5 */ /* 0x000fe4000f8e003f */
[----:B------:R-:W-:-:S02]  /*7fe0*/  UIMAD UR21, UR9, UR14, URZ ;  /* 0x0000000e091572a4 */ /* 0x000fc4000f8e023f */
[----:B------:R-:W-:Y:S02]  /*7ff0*/  ULOP3.LUT UR10, UR10, 0xffff, URZ, 0xc0, !UPT ;  /* 0x0000ffff0a0a7892 */ /* 0x000fe4000f8ec03f */
[----:B------:R-:W-:Y:S02]  /*8000*/  ULOP3.LUT UR6, UR6, 0x20, URZ, 0xc0, !UPT ;  /* 0x0000002006067892 */ /* 0x000fe4000f8ec03f */
[----:B------:R-:W-:Y:S02]  /*8010*/  ULOP3.LUT UR7, UR7, 0x800, URZ, 0xc0, !UPT ;  /* 0x0000080007077892 */ /* 0x000fe4000f8ec03f */
[----:B------:R-:W-:Y:S02]  /*8020*/  ULOP3.LUT UR19, UR11, UR12, URZ, 0xfc, !UPT ;  /* 0x0000000c0b137292 */ /* 0x000fe4000f8efc3f */
[----:B------:R-:W-:Y:S02]  /*8030*/  UIADD3 UR21, UR27, UR21, URZ ;  /* 0x000000151b157290 */ /* 0x000fe4000fffe03f */
[----:B------:R-:W-:-:S12]  /*8040*/  USHF.L.U32 UR18, UR18, UR10, URZ ;  /* 0x0000000a12127299 */ /* 0x000fd8000800063f */
.L_x_175:
[----:B------:R-:W-:-:S03]  /*8050*/  UMOV UR8, 0xffffffff ;  /* 0xffffffff00087882 */ /* 0x000fc60000000000 */
[----:B------:R-:W-:Y:S05]  /*8060*/  BRA.DIV UR8, `(.L_x_165) ;  /* 0x0000000e08b07947 */ /* 0x000fea000b800000 */
[----:B------:R-:W-:-:S13]  /*8070*/  ELECT P6, URZ, PT ;  /* 0x00000000003f782f */ /* 0x000fda00038c0000 */
.L_x_186:
[----:B------:R-:W0:Y:S01]  /*8080*/  LDC R4, c[0x0][0x28c] ;  /* 0x0000a300ff047b82 */ /* 0x000e220000000800 */
[----:B------:R-:W-:Y:S01]  /*8090*/  BSSY B1, `(.L_x_166) ;  /* 0x000003c000017945 */ /* 0x000fe20003800000 */
[----:B0-----:R-:W-:-:S13]  /*80a0*/  ISETP.LT.OR P6, PT, R4, 0x1, !P6 ;  /* 0x000000010400780c */ /* 0x001fda00077c1670 */
[----:B------:R-:W-:Y:S05]  /*80b0*/  @P6 BRA `(.L_x_167) ;  /* 0x0000000000e46947 */ /* 0x000fea0003800000 */
[----:B------:R-:W-:Y:S01]  /*80c0*/  LEA R12, R12, UR25, 0x1 ;  /* 0x000000190c0c7c11 */ /* 0x000fe2000f8e08ff */
[----:B------:R-:W-:Y:S01]  /*80d0*/  IMAD.MOV.U32 R15, RZ, RZ, RZ ;  /* 0x000000ffff0f7224 */ /* 0x000fe200078e00ff */
[----:B------:R-:W-:Y:S01]  /*80e0*/  LEA R20, R20, UR6, 0x6 ;  /* 0x0000000614147c11 */ /* 0x000fe2000f8e30ff */
[----:B------:R-:W-:Y:S02]  /*80f0*/  IMAD.MOV.U32 R4, RZ, RZ, R0 ;  /* 0x000000ffff047224 */ /* 0x000fe400078e0000 */
[----:B------:R-:W-:Y:S02]  /*8100*/  IMAD.MOV.U32 R5, RZ, RZ, R10 ;  /* 0x000000ffff057224 */ /* 0x000fe400078e000a */
[----:B------:R-:W-:Y:S02]  /*8110*/  IMAD.MOV.U32 R6, RZ, RZ, R9 ;  /* 0x000000ffff067224 */ /* 0x000fe400078e0009 */
[----:B------:R-:W-:-:S07]  /*8120*/  IMAD.SHL.U32 R14, R12, 0x80, RZ ;  /* 0x000000800c0e7824 */ /* 0x000fce00078e00ff */
.L_x_170:
[----:B------:R-:W0:Y:S01]  /*8130*/  S2R R12, SR_CgaCtaId ;  /* 0x00000000000c7919 */ /* 0x000e220000008800 */
[----:B------:R-:W-:Y:S02]  /*8140*/  MOV R7, 0x400 ;  /* 0x0000040000077802 */ /* 0x000fe40000000f00 */
[----:B------:R-:W-:Y:S02]  /*8150*/  LOP3.LUT P1, RZ, R18, 0x7f, RZ, 0xc0, !PT ;  /* 0x0000007f12ff7812 */ /* 0x000fe4000782c0ff */
[----:B0-----:R-:W-:Y:S02]  /*8160*/  LEA R24, R12, R7, 0x18 ;  /* 0x000000070c187211 */ /* 0x001fe400078ec0ff */
[----:B------:R-:W-:-:S09]  /*8170*/  SHF.L.U32 R7, R5, 0x1f, RZ ;  /* 0x0000001f05077819 */ /* 0x000fd200000006ff */
[----:B------:R-:W0:Y:S01]  /*8180*/  @!P1 LDC R12, c[0x0][0x500] ;  /* 0x00014000ff0c9b82 */ /* 0x000e220000000800 */
[----:B------:R-:W-:-:S04]  /*8190*/  IMAD R22, R6, 0x8, R24 ;  /* 0x0000000806167824 */ /* 0x000fc800078e0218 */
[----:B------:R-:W1:Y:S02]  /*81a0*/  SYNCS.PHASECHK.TRANS64.TRYWAIT P0, [R22+URZ+0x20], R7 ;  /* 0x00002007160075a7 */ /* 0x000e64000800017f */
[----:B-1----:R-:W-:Y:S05]  /*81b0*/  @!P0 BRA `(.L_x_168) ;  /* 0x0000000c007c8947 */ /* 0x002fea0003800000 */
.L_x_187:
[----:B-1----:R-:W-:Y:S01]  /*81c0*/  PRMT R7, R11, 0x9910, RZ ;  /* 0x000099100b077816 */ /* 0x002fe200000000ff */
[----:B0-----:R0:W-:Y:S03]  /*81d0*/  @!P1 SYNCS.ARRIVE.TRANS64 RZ, [R22+URZ], R12 ;  /* 0x0000000c16ff99a7 */ /* 0x0011e6000800003f */
[----:B------:R-:W-:-:S13]  /*81e0*/  ISETP.NE.AND P0, PT, R7, 0x2, PT ;  /* 0x000000020700780c */ /* 0x000fda0003f05270 */
[----:B0-----:R-:W-:Y:S05]  /*81f0*/  @P0 BRA `(.L_x_169) ;  /* 0x0000000000040947 */ /* 0x001fea0003800000 */
[----:B------:R-:W-:Y:S01]  /*8200*/  BPT.TRAP 0x1 ;  /* 0x000000040000795c */ /* 0x000fe20000300000 */
.L_x_169:
[----:B------:R-:W-:Y:S01]  /*8210*/  LEA R7, R6, UR25, 0x1 ;  /* 0x0000001906077c11 */ /* 0x000fe2000f8e08ff */
[----:B------:R-:W-:Y:S01]  /*8220*/  VIADD R4, R4, 0xffffffff ;  /* 0xffffffff04047836 */ /* 0x000fe20000000000 */
[----:B------:R-:W-:Y:S01]  /*8230*/  R2UR UR23, R14 ;  /* 0x000000000e1772ca */ /* 0x000fe200000e0000 */
[----:B------:R-:W-:Y:S01]  /*8240*/  UIADD3 UR14, UP0, UR28, 0xf0, URZ ;  /* 0x000000f01c0e7890 */ /* 0x000fe2000ff1e03f */
[----:B------:R-:W-:Y:S01]  /*8250*/  R2UR UR9, R22 ;  /* 0x00000000160972ca */ /* 0x000fe200000e0000 */
[----:B------:R-:W-:Y:S01]  /*8260*/  IMAD.SHL.U32 R7, R7, 0x2000, RZ ;  /* 0x0000200007077824 */ /* 0x000fe200078e00ff */
[----:B------:R-:W-:Y:S01]  /*8270*/  R2UR UR10, R15 ;  /* 0x000000000f0a72ca */ /* 0x000fe200000e0000 */
[----:B------:R-:W-:Y:S01]  /*8280*/  UIADD3 UR32, UP1, UR28, 0x1f0, URZ ;  /* 0x000001f01c207890 */ /* 0x000fe2000ff3e03f */
[----:B------:R-:W-:Y:S01]  /*8290*/  R2UR UR12, R13 ;  /* 0x000000000d0c72ca */ /* 0x000fe200000e0000 */
[--C-:B------:R-:W-:Y:S01]  /*82a0*/  IMAD R12, R7, 0x2, R24.reuse ;  /* 0x00000002070c7824 */ /* 0x100fe200078e0218 */
[----:B------:R-:W-:Y:S01]  /*82b0*/  LEA R7, R6, UR7, 0xc ;  /* 0x0000000706077c11 */ /* 0x000fe2000f8e60ff */
[----:B------:R-:W-:Y:S01]  /*82c0*/  UIADD3.X UR15, URZ, UR29, URZ, UP0, !UPT ;  /* 0x0000001d3f0f7290 */ /* 0x000fe200087fe43f */
[----:B------:R-:W-:Y:S01]  /*82d0*/  R2UR UR24, R20 ;  /* 0x00000000141872ca */ /* 0x000fe200000e0000 */
[----:B------:R-:W-:Y:S01]  /*82e0*/  UPRMT UR20, URZ, 0x5410, UR18 ;  /* 0x000054103f147896 */ /* 0x000fe20008000012 */
[----:B------:R-:W-:Y:S01]  /*82f0*/  R2UR UR8, R12 ;  /* 0x000000000c0872ca */ /* 0x000fe200000e0000 */
[----:B------:R-:W-:Y:S01]  /*8300*/  IMAD R7, R7, 0x2, R24 ;  /* 0x0000000207077824 */ /* 0x000fe200078e0218 */
[----:B------:R-:W-:Y:S01]  /*8310*/  ISETP.GT.AND P1, PT, R4, 0x1, PT ;  /* 0x000000010400780c */ /* 0x000fe20003f24270 */
[----:B------:R-:W-:Y:S01]  /*8320*/  VIADD R6, R6, 0x1 ;  /* 0x0000000106067836 */ /* 0x000fe20000000000 */
[----:B------:R-:W-:Y:S01]  /*8330*/  UPRMT UR30, URZ, 0x5410, UR19 ;  /* 0x000054103f1e7896 */ /* 0x000fe20008000013 */
[----:B------:R-:W-:Y:S01]  /*8340*/  VIADD R15, R15, 0x40 ;  /* 0x000000400f0f7836 */ /* 0x000fe20000000000 */
[----:B------:R-:W-:Y:S01]  /*8350*/  R2UR UR11, R7 ;  /* 0x00000000070b72ca */ /* 0x000fe200000e0000 */
[----:B------:R-:W-:Y:S01]  /*8360*/  UIADD3.X UR33, URZ, UR29, URZ, UP1, !UPT ;  /* 0x0000001d3f217290 */ /* 0x000fe20008ffe43f */
[----:B------:R-:W-:Y:S01]  /*8370*/  ISETP.NE.AND P0, PT, R6, 0x4, PT ;  /* 0x000000040600780c */ /* 0x000fe20003f05270 */
[----:B------:R-:W-:Y:S01]  /*8380*/  UMOV UR16, 0x0 ;  /* 0x0000000000107882 */ /* 0x000fe20000000000 */
[----:B------:R-:W-:-:S02]  /*8390*/  UMOV UR17, 0x10000000 ;  /* 0x1000000000117882 */ /* 0x000fc40000000000 */
[----:B------:R-:W-:Y:S01]  /*83a0*/  SEL R12, RZ, 0x1, P0 ;  /* 0x00000001ff0c7807 */ /* 0x000fe20000000000 */
[----:B------:R-:W-:Y:S01]  /*83b0*/  UIADD3 UR8, UR8, 0x100, URZ ;  /* 0x0000010008087890 */ /* 0x000fe2000fffe03f */
[----:B------:R-:W-:Y:S02]  /*83c0*/  SEL R6, R6, RZ, P0 ;  /* 0x000000ff06067207 */ /* 0x000fe40000000000 */
[----:B------:R-:W-:-:S03]  /*83d0*/  LOP3.LUT R5, R5, R12, RZ, 0x3c, !PT ;  /* 0x0000000c05057212 */ /* 0x000fc600078e3cff */
[----:B------:R-:W-:-:S03]  /*83e0*/  UIADD3 UR22, UR11, 0x20100, URZ ;  /* 0x000201000b167890 */ /* 0x000fc6000fffe03f */
[----:B------:R-:W-:Y:S02]  /*83f0*/  UMOV UR11, UR23 ;  /* 0x00000017000b7c82 */ /* 0x000fe40008000000 */
[----:B------:R0:W-:Y:S02]  /*8400*/  UTMALDG.3D.MULTICAST [UR8], [UR14], UR20, desc[UR16] ;  /* 0x000010080e0073b4 */ /* 0x0001e40008011814 */
[----:B0-----:R-:W-:Y:S01]  /*8410*/  UMOV UR8, UR22 ;  /* 0x0000001600087c82 */ /* 0x001fe20008000000 */
[----:B------:R-:W-:Y:S02]  /*8420*/  UMOV UR11, UR24 ;  /* 0x00000018000b7c82 */ /* 0x000fe40008000000 */
[----:B------:R0:W-:Y:S02]  /*8430*/  UTMALDG.3D.MULTICAST [UR8], [UR32], UR30, desc[UR16] ;  /* 0x00001008200073b4 */ /* 0x0001e4000801181e */
[----:B0-----:R-:W-:Y:S05]  /*8440*/  @P1 BRA `(.L_x_170) ;  /* 0xfffffffc00381947 */ /* 0x001fea000383ffff */
.L_x_167:
[----:B------:R-:W-:Y:S05]  /*8450*/  BSYNC B1 ;  /* 0x0000000000017941 */ /* 0x000fea0003800000 */
.L_x_166:
[----:B------:R-:W-:Y:S01]  /*8460*/  LOP3.LUT P1, RZ, R3, 0xff, RZ, 0xc0, !PT ;  /* 0x000000ff03ff7812 */ /* 0x000fe2000782c0ff */
[----:B------:R-:W-:Y:S01]  /*8470*/  IMAD.IADD R9, R8, 0x1, R9 ;  /* 0x0000000108097824 */ /* 0x000fe200078e0209 */
[----:B------:R-:W-:Y:S01]  /*8480*/  IADD3 R16, P2, R16, UR26, RZ ;  /* 0x0000001a10107c10 */ /* 0x000fe2000ff5e0ff */
[----:B------:R-:W-:Y:S01]  /*8490*/  ULDC.64 UR8, c[0x0][0x650] ;  /* 0x0001940000087ab9 */ /* 0x000fe20000000a00 */
[----:B------:R-:W-:Y:S01]  /*84a0*/  BSSY B1, `(.L_x_171) ;  /* 0x000006b000017945 */ /* 0x000fe20003800000 */
[----:B------:R-:W-:Y:S01]  /*84b0*/  IMAD.MOV.U32 R12, RZ, RZ, -0x1 ;  /* 0xffffffffff0c7424 */ /* 0x000fe200078e00ff */
[----:B------:R-:W-:Y:S01]  /*84c0*/  SHF.R.U32.HI R3, RZ, 0x2, R9 ;  /* 0x00000002ff037819 */ /* 0x000fe20000011609 */
[----:B------:R-:W-:Y:S01]  /*84d0*/  IMAD.MOV.U32 R20, RZ, RZ, -0x1 ;  /* 0xffffffffff147424 */ /* 0x000fe200078e00ff */
[----:B------:R-:W-:Y:S01]  /*84e0*/  ISETP.GT.U32.AND P0, PT, R9, 0x3, PT ;  /* 0x000000030900780c */ /* 0x000fe20003f04070 */
[----:B------:R-:W-:Y:S01]  /*84f0*/  IMAD.MOV.U32 R13, RZ, RZ, -0x1 ;  /* 0xffffffffff0d7424 */ /* 0x000fe200078e00ff */
[----:B------:R-:W-:-:S02]  /*8500*/  LOP3.LUT R3, R3, 0x1, RZ, 0xc0, !PT ;  /* 0x0000000103037812 */ /* 0x000fc400078ec0ff */
[----:B------:R-:W-:Y:S01]  /*8510*/  ISETP.LT.U32.AND P0, PT, R8, 0x4, P0 ;  /* 0x000000040800780c */ /* 0x000fe20000701070 */
[----:B------:R-:W0:Y:S01]  /*8520*/  @P1 S2R R5, SR_CgaCtaId ;  /* 0x0000000000051919 */ /* 0x000e220000008800 */
[----:B------:R-:W-:Y:S02]  /*8530*/  @P1 MOV R4, 0x400 ;  /* 0x0000040000041802 */ /* 0x000fe40000000f00 */
[----:B------:R-:W-:Y:S02]  /*8540*/  IADD3.X R17, R17, UR21, RZ, P2, !PT ;  /* 0x0000001511117c10 */ /* 0x000fe400097fe4ff */
[----:B------:R-:W-:Y:S02]  /*8550*/  ISETP.GE.U32.AND P2, PT, R16, UR8, PT ;  /* 0x0000000810007c0c */ /* 0x000fe4000bf46070 */
[----:B------:R-:W-:Y:S02]  /*8560*/  LOP3.LUT R9, R9, 0x3, RZ, 0xc0, !PT ;  /* 0x0000000309097812 */ /* 0x000fe400078ec0ff */
[----:B0-----:R-:W-:-:S04]  /*8570*/  @P1 LEA R4, R5, R4, 0x18 ;  /* 0x0000000405041211 */ /* 0x001fc800078ec0ff */
[----:B------:R0:W-:Y:S01]  /*8580*/  @P1 SYNCS.ARRIVE.TRANS64.A1T0 RZ, [R4+URZ+0x58], RZ ;  /* 0x000058ff04ff19a7 */ /* 0x0001e2000810003f */
[----:B------:R-:W-:Y:S02]  /*8590*/  ISETP.NE.U32.AND P1, PT, R3, 0x1, PT ;  /* 0x000000010300780c */ /* 0x000fe40003f25070 */
[----:B------:R-:W-:Y:S02]  /*85a0*/  SEL R3, RZ, 0x1, !P0 ;  /* 0x00000001ff037807 */ /* 0x000fe40004000000 */
[----:B------:R-:W-:Y:S02]  /*85b0*/  ISETP.GE.U32.AND.EX P0, PT, R17, UR9, PT, P2 ;  /* 0x0000000911007c0c */ /* 0x000fe4000bf06120 */
[----:B------:R-:W-:-:S04]  /*85c0*/  ISETP.GT.U32.AND P1, PT, R8, 0x3, !P1 ;  /* 0x000000030800780c */ /* 0x000fc80004f24070 */
[----:B0-----:R-:W-:-:S04]  /*85d0*/  SEL R4, RZ, 0x1, !P1 ;  /* 0x00000001ff047807 */ /* 0x001fc80004800000 */
[--C-:B------:R-:W-:Y:S02]  /*85e0*/  LOP3.LUT R10, R4, R10, R3.reuse, 0x96, !PT ;  /* 0x0000000a040a7212 */ /* 0x100fe400078e9603 */
[----:B------:R-:W-:Y:S02]  /*85f0*/  PRMT R4, RZ, 0x7610, R4 ;  /* 0x00007610ff047816 */ /* 0x000fe40000000004 */
[----:B------:R-:W-:Y:S01]  /*8600*/  PRMT R3, RZ, 0x7610, R3 ;  /* 0x00007610ff037816 */ /* 0x000fe20000000003 */
[----:B------:R-:W-:Y:S06]  /*8610*/  @P0 BRA `(.L_x_172) ;  /* 0x00000004004c0947 */ /* 0x000fec0003800000 */
[----:B------:R-:W0:Y:S01]  /*8620*/  S2R R14, SR_CTAID.X ;  /* 0x00000000000e7919 */ /* 0x000e220000002500 */
[----:B------:R-:W-:Y:S01]  /*8630*/  ULDC.64 UR8, c[0x0][0x628] ;  /* 0x00018a0000087ab9 */ /* 0x000fe20000000a00 */
[----:B------:R-:W1:Y:S01]  /*8640*/  LDC R15, c[0x0][0x144] ;  /* 0x00005100ff0f7b82 */ /* 0x000e620000000800 */
[----:B------:R-:W-:Y:S01]  /*8650*/  ISETP.NE.U32.AND P0, PT, RZ, UR8, PT ;  /* 0x00000008ff007c0c */ /* 0x000fe2000bf05070 */
[----:B------:R-:W2:Y:S01]  /*8660*/  S2R R12, SR_CTAID.Y ;  /* 0x00000000000c7919 */ /* 0x000ea20000002600 */
[----:B------:R-:W-:Y:S01]  /*8670*/  ULDC UR10, c[0x0][0x150] ;  /* 0x00005400000a7ab9 */ /* 0x000fe20000000800 */
[----:B------:R-:W-:Y:S01]  /*8680*/  ULDC UR11, c[0x0][0x630] ;  /* 0x00018c00000b7ab9 */ /* 0x000fe20000000800 */
[----:B------:R-:W-:Y:S01]  /*8690*/  ISETP.NE.AND.EX P0, PT, RZ, UR9, PT, P0 ;  /* 0x00000009ff007c0c */ /* 0x000fe2000bf05300 */
[----:B------:R-:W-:Y:S01]  /*86a0*/  IMAD.MOV.U32 R4, RZ, RZ, R16 ;  /* 0x000000ffff047224 */ /* 0x000fe200078e0010 */
[----:B0-----:R-:W-:-:S05]  /*86b0*/  I2FP.F32.U32 R5, R14 ;  /* 0x0000000e00057245 */ /* 0x001fca0000201000 */
[----:B------:R-:W-:Y:S01]  /*86c0*/  FMUL R20, R5, UR10 ;  /* 0x0000000a05147c20 */ /* 0x000fe20008400000 */
[----:B------:R-:W-:-:S05]  /*86d0*/  IMAD.MOV.U32 R5, RZ, RZ, R17 ;  /* 0x000000ffff057224 */ /* 0x000fca00078e0011 */
[----:B--2---:R-:W-:Y:S05]  /*86e0*/  @!P0 BRA `(.L_x_173) ;  /* 0x0000000000288947 */ /* 0x004fea0003800000 */
[----:B------:R-:W-:Y:S02]  /*86f0*/  ULDC UR10, c[0x0][0x634] ;  /* 0x00018d00000a7ab9 */ /* 0x000fe40000000800 */
[----:B------:R-:W-:-:S05]  /*8700*/  IADD3 R5, P0, R16, UR10, RZ ;  /* 0x0000000a10057c10 */ /* 0x000fca000ff1e0ff */
[----:B------:R-:W-:-:S04]  /*8710*/  IMAD.X R13, RZ, RZ, R17, P0 ;  /* 0x000000ffff0d7224 */ /* 0x000fc800000e0611 */
[----:B------:R-:W-:-:S04]  /*8720*/  IMAD.WIDE.U32 R6, R13, UR8, RZ ;  /* 0x000000080d067c25 */ /* 0x000fc8000f8e00ff */
[----:B------:R-:W-:-:S04]  /*8730*/  IMAD.WIDE.U32 R6, P0, R5, UR9, R6 ;  /* 0x0000000905067c25 */ /* 0x000fc8000f800006 */
[----:B------:R-:W-:-:S04]  /*8740*/  IMAD.WIDE.U32 R4, R5, UR8, RZ ;  /* 0x0000000805047c25 */ /* 0x000fc8000f8e00ff */
[----:B------:R-:W-:Y:S01]  /*8750*/  IMAD.MOV.U32 R4, RZ, RZ, R7 ;  /* 0x000000ffff047224 */ /* 0x000fe200078e0007 */
[----:B------:R-:W-:Y:S01]  /*8760*/  IADD3 RZ, P1, R5, R6, RZ ;  /* 0x0000000605ff7210 */ /* 0x000fe20007f3e0ff */
[----:B------:R-:W-:-:S04]  /*8770*/  IMAD.X R5, RZ, RZ, RZ, P0 ;  /* 0x000000ffff057224 */ /* 0x000fc800000e06ff */
[----:B------:R-:W-:-:S08]  /*8780*/  IMAD.WIDE.U32.X R4, R13, UR9, R4, P1 ;  /* 0x000000090d047c25 */ /* 0x000fd000088e0404 */
.L_x_173:
[--C-:B------:R-:W-:Y:S01]  /*8790*/  SHF.R.U64 R13, R4, UR11, R5.reuse ;  /* 0x0000000b040d7c19 */ /* 0x100fe20008001205 */
[----:B------:R-:W0:Y:S01]  /*87a0*/  F2I.U32.TRUNC.NTZ R20, R20 ;  /* 0x0000001400147305 */ /* 0x000e22000020f000 */
[----:B------:R-:W-:Y:S01]  /*87b0*/  SHF.R.U32.HI R4, RZ, UR11, R5 ;  /* 0x0000000bff047c19 */ /* 0x000fe20008011605 */
[----:B------:R-:W-:Y:S01]  /*87c0*/  ULDC.64 UR8, c[0x0][0x620] ;  /* 0x0001880000087ab9 */ /* 0x000fe20000000a00 */
[----:B------:R-:W-:Y:S01]  /*87d0*/  IADD3 R7, P0, RZ, -R13, RZ ;  /* 0x8000000dff077210 */ /* 0x000fe20007f1e0ff */
[----:B------:R-:W-:Y:S01]  /*87e0*/  ULDC.64 UR10, c[0x0][0x640] ;  /* 0x00019000000a7ab9 */ /* 0x000fe20000000a00 */
[----:B------:R-:W2:Y:S03]  /*87f0*/  LDC R21, c[0x0][0x148] ;  /* 0x00005200ff157b82 */ /* 0x000ea60000000800 */
[----:B------:R-:W-:Y:S01]  /*8800*/  IMAD.X R4, RZ, RZ, ~R4, P0 ;  /* 0x000000ffff047224 */ /* 0x000fe200000e0e04 */
[----:B------:R-:W-:-:S03]  /*8810*/  ISETP.NE.U32.AND P0, PT, RZ, UR10, PT ;  /* 0x0000000aff007c0c */ /* 0x000fc6000bf05070 */
[----:B------:R-:W-:Y:S01]  /*8820*/  IMAD R6, R4, UR8, RZ ;  /* 0x0000000804067c24 */ /* 0x000fe2000f8e02ff */
[----:B------:R-:W-:Y:S01]  /*8830*/  ISETP.NE.AND.EX P0, PT, RZ, UR11, PT, P0 ;  /* 0x0000000bff007c0c */ /* 0x000fe2000bf05300 */
[----:B------:R-:W-:Y:S01]  /*8840*/  IMAD.WIDE.U32 R4, R7, UR8, R16 ;  /* 0x0000000807047c25 */ /* 0x000fe2000f8e0010 */
[----:B------:R-:W-:-:S03]  /*8850*/  ULDC UR8, c[0x0][0x618] ;  /* 0x0001860000087ab9 */ /* 0x000fc60000000800 */
[----:B------:R-:W-:Y:S01]  /*8860*/  IMAD R7, R7, UR9, R6 ;  /* 0x0000000907077c24 */ /* 0x000fe2000f8e0206 */
[----:B------:R-:W-:Y:S01]  /*8870*/  ULDC UR9, c[0x0][0x154] ;  /* 0x0000550000097ab9 */ /* 0x000fe20000000800 */
[----:B0-----:R-:W-:Y:S02]  /*8880*/  IMAD.MOV R6, RZ, RZ, -R20 ;  /* 0x000000ffff067224 */ /* 0x001fe400078e0a14 */
[----:B------:R-:W-:Y:S02]  /*8890*/  IMAD.IADD R5, R5, 0x1, R7 ;  /* 0x0000000105057824 */ /* 0x000fe400078e0207 */
[----:B-1----:R-:W-:Y:S01]  /*88a0*/  IMAD R14, R15, R6, R14 ;  /* 0x000000060f0e7224 */ /* 0x002fe200078e020e */
[----:B------:R-:W-:Y:S02]  /*88b0*/  I2FP.F32.U32 R6, R12 ;  /* 0x0000000c00067245 */ /* 0x000fe40000201000 */
[--C-:B------:R-:W-:Y:S02]  /*88c0*/  SHF.R.U64 R15, R4, UR8, R5.reuse ;  /* 0x00000008040f7c19 */ /* 0x100fe40008001205 */
[----:B------:R-:W-:Y:S01]  /*88d0*/  SHF.R.U32.HI R4, RZ, UR8, R5 ;  /* 0x00000008ff047c19 */ /* 0x000fe20008011605 */
[----:B------:R-:W-:Y:S01]  /*88e0*/  FMUL R6, R6, UR9 ;  /* 0x0000000906067c20 */ /* 0x000fe20008400000 */
[----:B------:R-:W-:-:S02]  /*88f0*/  ULDC UR8, c[0x0][0x608] ;  /* 0x0001820000087ab9 */ /* 0x000fc40000000800 */
[--C-:B------:R-:W-:Y:S01]  /*8900*/  SHF.R.U64 R22, R15, UR8, R4.reuse ;  /* 0x000000080f167c19 */ /* 0x100fe20008001204 */
[----:B------:R0:W1:Y:S01]  /*8910*/  F2I.U32.TRUNC.NTZ R24, R6 ;  /* 0x0000000600187305 */ /* 0x000062000020f000 */
[----:B------:R-:W-:Y:S01]  /*8920*/  SHF.R.U32.HI R5, RZ, UR8, R4 ;  /* 0x00000008ff057c19 */ /* 0x000fe20008011604 */
[----:B------:R-:W-:-:S03]  /*8930*/  ULDC UR8, c[0x0][0x658] ;  /* 0x0001960000087ab9 */ /* 0x000fc60000000800 */
[--C-:B------:R-:W-:Y:S02]  /*8940*/  SHF.R.U64 R20, R22, UR8, R5.reuse ;  /* 0x0000000816147c19 */ /* 0x100fe40008001205 */
[----:B------:R-:W-:-:S03]  /*8950*/  SHF.R.U32.HI R23, RZ, UR8, R5 ;  /* 0x00000008ff177c19 */ /* 0x000fc60008011605 */
[----:B------:R-:W-:Y:S02]  /*8960*/  IMAD.MOV.U32 R4, RZ, RZ, R20 ;  /* 0x000000ffff047224 */ /* 0x000fe400078e0014 */
[----:B------:R-:W-:Y:S01]  /*8970*/  IMAD.MOV.U32 R5, RZ, RZ, R23 ;  /* 0x000000ffff057224 */ /* 0x000fe200078e0017 */
[----:B0-----:R-:W-:Y:S06]  /*8980*/  @!P0 BRA `(.L_x_174) ;  /* 0x0000000000288947 */ /* 0x001fec0003800000 */
        /* <DEDUP_REMOVED lines=10> */
.L_x_174:
[----:B------:R-:W-:Y:S01]  /*8a30*/  ISETP.NE.AND P0, PT, R2, 0x1, PT ;  /* 0x000000010200780c */ /* 0x000fe20003f05270 */
[----:B------:R-:W-:Y:S01]  /*8a40*/  ULDC UR8, c[0x0][0x648] ;  /* 0x0001920000087ab9 */ /* 0x000fe20000000800 */
[----:B------:R-:W-:Y:S01]  /*8a50*/  LOP3.LUT R22, R22, UR13, RZ, 0xc0, !PT ;  /* 0x0000000d16167c12 */ /* 0x000fe2000f8ec0ff */
[----:B-1----:R-:W-:Y:S01]  /*8a60*/  IMAD.MOV R24, RZ, RZ, -R24 ;  /* 0x000000ffff187224 */ /* 0x002fe200078e0a18 */
[----:B------:R-:W-:Y:S01]  /*8a70*/  SHF.R.U64 R5, R4, UR8, R5 ;  /* 0x0000000804057c19 */ /* 0x000fe20008001205 */
[----:B------:R-:W-:Y:S01]  /*8a80*/  ULDC UR8, c[0x0][0x638] ;  /* 0x00018e0000087ab9 */ /* 0x000fe20000000800 */
[----:B------:R-:W-:Y:S01]  /*8a90*/  LOP3.LUT R15, R15, UR4, RZ, 0xc0, !PT ;  /* 0x000000040f0f7c12 */ /* 0x000fe2000f8ec0ff */
[----:B------:R-:W-:Y:S01]  /*8aa0*/  ULDC UR9, c[0x0][0x610] ;  /* 0x0001840000097ab9 */ /* 0x000fe20000000800 */
[----:B------:R-:W-:Y:S02]  /*8ab0*/  IMAD.MOV.U32 R4, RZ, RZ, 0x1 ;  /* 0x00000001ff047424 */ /* 0x000fe400078e00ff */
[----:B------:R-:W-:-:S02]  /*8ac0*/  IMAD.MOV R7, RZ, RZ, -R5 ;  /* 0x000000ffff077224 */ /* 0x000fc400078e0a05 */
[----:B------:R-:W-:Y:S02]  /*8ad0*/  IMAD R5, R5, UR5, R22 ;  /* 0x0000000505057c24 */ /* 0x000fe4000f8e0216 */
[----:B--2---:R-:W-:Y:S02]  /*8ae0*/  @P0 IMAD R14, R21, R24, R12 ;  /* 0x00000018150e0224 */ /* 0x004fe400078e020c */
[----:B------:R-:W-:Y:S01]  /*8af0*/  IMAD R20, R7, UR8, R20 ;  /* 0x0000000807147c24 */ /* 0x000fe2000f8e0214 */
[----:B------:R-:W-:Y:S01]  /*8b00*/  ULDC UR8, c[0x0][0x600] ;  /* 0x0001800000087ab9 */ /* 0x000fe20000000800 */
[----:B------:R-:W-:Y:S02]  /*8b10*/  IMAD R14, R5, UR9, R14 ;  /* 0x00000009050e7c24 */ /* 0x000fe4000f8e020e */
[----:B------:R-:W-:-:S05]  /*8b20*/  IMAD R5, R20, UR8, R15 ;  /* 0x0000000814057c24 */ /* 0x000fca000f8e020f */
[----:B------:R-:W-:Y:S02]  /*8b30*/  SEL R20, R5, R14, !P0 ;  /* 0x0000000e05147207 */ /* 0x000fe40004000000 */
[----:B------:R-:W-:-:S07]  /*8b40*/  SEL R12, R14, R5, !P0 ;  /* 0x000000050e0c7207 */ /* 0x000fce0004000000 */
.L_x_172:
[----:B------:R-:W-:Y:S05]  /*8b50*/  BSYNC B1 ;  /* 0x0000000000017941 */ /* 0x000fea0003800000 */
.L_x_171:
[----:B------:R-:W-:-:S13]  /*8b60*/  LOP3.LUT P0, RZ, R4, 0xff, RZ, 0xc0, !PT ;  /* 0x000000ff04ff7812 */ /* 0x000fda000780c0ff */
[----:B------:R-:W-:Y:S05]  /*8b70*/  @P0 BRA `(.L_x_175) ;  /* 0xfffffff400340947 */ /* 0x000fea000383ffff */
[----:B------:R-:W-:Y:S05]  /*8b80*/  BSYNC B0 ;  /* 0x0000000000007941 */ /* 0x000fea0003800000 */
.L_x_164:
[----:B------:R-:W-:-:S03]  /*8b90*/  UMOV UR8, 0xffffffff ;  /* 0xffffffff00087882 */ /* 0x000fc60000000000 */
[----:B------:R-:W-:Y:S05]  /*8ba0*/  BRA.DIV UR8, `(.L_x_176) ;  /* 0x0000000608147947 */ /* 0x000fea000b800000 */
[----:B------:R-:W-:-:S13]  /*8bb0*/  ELECT P6, URZ, PT ;  /* 0x00000000003f782f */ /* 0x000fda00038c0000 */
.L_x_190:
[----:B------:R-:W-:Y:S04]  /*8bc0*/  BSSY B0, `(.L_x_177) ;  /* 0x000002b000007945 */ /* 0x000fe80003800000 */
[----:B------:R-:W-:Y:S05]  /*8bd0*/  @!P6 BRA `(.L_x_178) ;  /* 0x0000000000a4e947 */ /* 0x000fea0003800000 */
[----:B------:R-:W-:-:S04]  /*8be0*/  LOP3.LUT R19, R19, 0x2, RZ, 0xfc, !PT ;  /* 0x0000000213137812 */ /* 0x000fc800078efcff */
[----:B------:R-:W-:-:S13]  /*8bf0*/  ISETP.NE.AND P0, PT, R19, 0x3, PT ;  /* 0x000000031300780c */ /* 0x000fda0003f05270 */
[----:B------:R-:W-:Y:S05]  /*8c00*/  @!P0 BRA `(.L_x_179) ;  /* 0x0000000000048947 */ /* 0x000fea0003800000 */
[----:B------:R-:W-:Y:S01]  /*8c10*/  BPT.TRAP 0x1 ;  /* 0x000000040000795c */ /* 0x000fe20000300000 */
.L_x_179:
[----:B------:R-:W0:Y:S01]  /*8c20*/  S2R R3, SR_CgaCtaId ;  /* 0x0000000000037919 */ /* 0x000e220000008800 */
[----:B------:R-:W-:Y:S02]  /*8c30*/  MOV R0, 0x400 ;  /* 0x0000040000007802 */ /* 0x000fe40000000f00 */
[----:B------:R-:W-:Y:S02]  /*8c40*/  SHF.L.U32 R2, R10, 0x1f, RZ ;  /* 0x0000001f0a027819 */ /* 0x000fe400000006ff */
[----:B0-----:R-:W-:-:S05]  /*8c50*/  LEA R0, R3, R0, 0x18 ;  /* 0x0000000003007211 */ /* 0x001fca00078ec0ff */
[----:B------:R-:W-:-:S04]  /*8c60*/  VIADD R0, R0, 0x20 ;  /* 0x0000002000007836 */ /* 0x000fc80000000000 */
[C---:B------:R-:W-:Y:S02]  /*8c70*/  IMAD R5, R9.reuse, 0x8, R0 ;  /* 0x0000000809057824 */ /* 0x040fe400078e0200 */
[----:B------:R-:W-:Y:S02]  /*8c80*/  VIADD R9, R9, 0x1 ;  /* 0x0000000109097836 */ /* 0x000fe40000000000 */
[----:B------:R-:W0:Y:S03]  /*8c90*/  SYNCS.PHASECHK.TRANS64.TRYWAIT P0, [R5+URZ], R2 ;  /* 0x00000002050075a7 */ /* 0x000e26000800017f */
[----:B------:R-:W-:-:S04]  /*8ca0*/  ISETP.NE.AND P1, PT, R9, 0x4, PT ;  /* 0x000000040900780c */ /* 0x000fc80003f25270 */
[----:B------:R-:W-:Y:S02]  /*8cb0*/  SEL R3, RZ, 0x1, P1 ;  /* 0x00000001ff037807 */ /* 0x000fe40000800000 */
[----:B------:R-:W-:Y:S02]  /*8cc0*/  SEL R9, R9, RZ, P1 ;  /* 0x000000ff09097207 */ /* 0x000fe40000800000 */
[----:B------:R-:W-:-:S03]  /*8cd0*/  LOP3.LUT R10, R10, R3, RZ, 0x3c, !PT ;  /* 0x000000030a0a7212 */ /* 0x000fc600078e3cff */
[----:B------:R-:W-:Y:S01]  /*8ce0*/  IMAD R7, R9, 0x8, R0 ;  /* 0x0000000809077824 */ /* 0x000fe200078e0200 */
[----:B------:R-:W-:Y:S01]  /*8cf0*/  SHF.L.U32 R4, R10, 0x1f, RZ ;  /* 0x0000001f0a047819 */ /* 0x000fe200000006ff */
[----:B0-----:R-:W-:Y:S06]  /*8d00*/  @!P0 BRA `(.L_x_180) ;  /* 0x0000000000dc8947 */ /* 0x001fec0003800000 */
.L_x_191:
[----:B------:R-:W1:Y:S01]  /*8d10*/  SYNCS.PHASECHK.TRANS64.TRYWAIT P0, [R7+URZ], R4 ;  /* 0x00000004070075a7 */ /* 0x000e62000800017f */
[----:B0-----:R-:W-:-:S05]  /*8d20*/  VIADD R2, R9, 0x1 ;  /* 0x0000000109027836 */ /* 0x001fca0000000000 */
[----:B------:R-:W-:-:S04]  /*8d30*/  ISETP.NE.AND P1, PT, R2, 0x4, PT ;  /* 0x000000040200780c */ /* 0x000fc80003f25270 */
[----:B------:R-:W-:Y:S02]  /*8d40*/  SEL R3, RZ, 0x1, P1 ;  /* 0x00000001ff037807 */ /* 0x000fe40000800000 */
[----:B------:R-:W-:Y:S02]  /*8d50*/  SEL R9, R2, RZ, P1 ;  /* 0x000000ff02097207 */ /* 0x000fe40000800000 */
[----:B------:R-:W-:-:S03]  /*8d60*/  LOP3.LUT R11, R10, R3, RZ, 0x3c, !PT ;  /* 0x000000030a0b7212 */ /* 0x000fc600078e3cff */
[----:B------:R-:W-:Y:S01]  /*8d70*/  IMAD R6, R9, 0x8, R0 ;  /* 0x0000000809067824 */ /* 0x000fe200078e0200 */
[----:B------:R-:W-:Y:S01]  /*8d80*/  SHF.L.U32 R5, R11, 0x1f, RZ ;  /* 0x0000001f0b057819 */ /* 0x000fe200000006ff */
[----:B-1----:R-:W-:Y:S06]  /*8d90*/  @!P0 BRA `(.L_x_181) ;  /* 0x0000000000cc8947 */ /* 0x002fec0003800000 */
.L_x_192:
[----:B------:R-:W1:Y:S01]  /*8da0*/  SYNCS.PHASECHK.TRANS64.TRYWAIT P0, [R6+URZ], R5 ;  /* 0x00000005060075a7 */ /* 0x000e62000800017f */
[----:B------:R-:W-:-:S05]  /*8db0*/  VIADD R2, R9, 0x1 ;  /* 0x0000000109027836 */ /* 0x000fca0000000000 */
[----:B------:R-:W-:-:S04]  /*8dc0*/  ISETP.NE.AND P1, PT, R2, 0x4, PT ;  /* 0x000000040200780c */ /* 0x000fc80003f25270 */
[----:B0-----:R-:W-:Y:S02]  /*8dd0*/  SEL R4, RZ, 0x1, P1 ;  /* 0x00000001ff047807 */ /* 0x001fe40000800000 */
[----:B------:R-:W-:Y:S02]  /*8de0*/  SEL R3, R2, RZ, P1 ;  /* 0x000000ff02037207 */ /* 0x000fe40000800000 */
[----:B------:R-:W-:Y:S01]  /*8df0*/  LOP3.LUT R4, R11, R4, RZ, 0x3c, !PT ;  /* 0x000000040b047212 */ /* 0x000fe200078e3cff */
[----:B-1----:R-:W-:Y:S06]  /*8e00*/  @!P0 BRA `(.L_x_182) ;  /* 0x0000000000c48947 */ /* 0x002fec0003800000 */
.L_x_193:
[----:B------:R-:W-:Y:S01]  /*8e10*/  IMAD R3, R3, 0x8, R0 ;  /* 0x0000000803037824 */ /* 0x000fe200078e0200 */
[----:B------:R-:W-:-:S07]  /*8e20*/  SHF.L.U32 R0, R4, 0x1f, RZ ;  /* 0x0000001f04007819 */ /* 0x000fce00000006ff */
.L_x_183:
[----:B-1----:R1:W2:Y:S02]  /*8e30*/  SYNCS.PHASECHK.TRANS64.TRYWAIT P0, [R3+URZ], R0 ;  /* 0x00000000030075a7 */ /* 0x0022a4000800017f */
[----:B--2---:R-:W-:Y:S05]  /*8e40*/  @!P0 NANOSLEEP.SYNCS 0x989680 ;  /* 0x009896800000895d */ /* 0x004fea0003900000 */
[----:B------:R-:W2:Y:S02]  /*8e50*/  @!P0 SYNCS.PHASECHK.TRANS64 P0, [R3+URZ], R0 ;  /* 0x00000000030085a7 */ /* 0x000ea4000800007f */
[----:B--2---:R-:W-:Y:S05]  /*8e60*/  @!P0 BRA `(.L_x_183) ;  /* 0xfffffffc00f08947 */ /* 0x004fea000383ffff */
.L_x_178:
[----:B------:R-:W-:Y:S05]  /*8e70*/  BSYNC B0 ;  /* 0x0000000000007941 */ /* 0x000fea0003800000 */
.L_x_177:
[----:B------:R-:W-:Y:S05]  /*8e80*/  EXIT ;  /* 0x000000000000794d */ /* 0x000fea0003800000 */
.L_x_21:
[----:B----4-:R4:W0:Y:S02]  /*8e90*/  SYNCS.PHASECHK.TRANS64.TRYWAIT P1, [R3+URZ], R0 ;  /* 0x00000000030075a7 */ /* 0x010824000802017f */
[----:B0-----:R-:W-:Y:S05]  /*8ea0*/  @!P1 NANOSLEEP.SYNCS 0x989680 ;  /* 0x009896800000995d */ /* 0x001fea0003900000 */
[----:B------:R-:W0:Y:S02]  /*8eb0*/  @!P1 SYNCS.PHASECHK.TRANS64 P1, [R3+URZ], R0 ;  /* 0x00000000030095a7 */ /* 0x000e24000802007f */
[----:B0-----:R-:W-:Y:S05]  /*8ec0*/  @!P1 BRA `(.L_x_21) ;  /* 0xfffffffc00f09947 */ /* 0x001fea000383ffff */
[----:B------:R-:W-:Y:S05]  /*8ed0*/  BRA `(.L_x_20) ;  /* 0xffffff8400907947 */ /* 0x000fea000383ffff */
.L_x_26:
[----:B-1----:R1:W3:Y:S02]  /*8ee0*/  SYNCS.PHASECHK.TRANS64.TRYWAIT P1, [R5+URZ], R4 ;  /* 0x00000004050075a7 */ /* 0x0022e4000802017f */
[----:B---3--:R-:W-:Y:S05]  /*8ef0*/  @!P1 NANOSLEEP.SYNCS 0x989680 ;  /* 0x009896800000995d */ /* 0x008fea0003900000 */
[----:B------:R-:W3:Y:S02]  /*8f00*/  @!P1 SYNCS.PHASECHK.TRANS64 P1, [R5+URZ], R4 ;  /* 0x00000004050095a7 */ /* 0x000ee4000802007f */
[----:B---3--:R-:W-:Y:S05]  /*8f10*/  @!P1 BRA `(.L_x_26) ;  /* 0xfffffffc00f09947 */ /* 0x008fea000383ffff */
[----:B------:R-:W-:Y:S05]  /*8f20*/  BRA `(.L_x_25) ;  /* 0xffffff8800e07947 */ /* 0x000fea000383ffff */
.L_x_165:
[----:B------:R-:W-:Y:S01]  /*8f30*/  BSSY B1, `(.L_x_184) ;  /* 0x0000006000017945 */ /* 0x000fe20003800000 */
[----:B------:R-:W-:-:S07]  /*8f40*/  IMAD.MOV.U32 R15, RZ, RZ, -0x1 ;  /* 0xffffffffff0f7424 */ /* 0x000fce00078e00ff */
[----:B------:R-:W-:Y:S05]  /*8f50*/  WARPSYNC.COLLECTIVE R15, `(.L_x_185) ;  /* 0x000000000f0c7348 */ /* 0x000fea0003c00000 */
[----:B------:R-:W-:Y:S02]  /*8f60*/  ELECT P6, UR62, PT ;  /* 0x00000000003e782f */ /* 0x000fe400038c0000 */
[----:B------:R-:W-:Y:S01]  /*8f70*/  MOV R14, UR62 ;  /* 0x0000003e000e7c02 */ /* 0x000fe20008000f00 */
[----:B------:R-:W-:Y:S10]  /*8f80*/  ENDCOLLECTIVE ;  /* 0x000000000000791b */ /* 0x000ff40003800000 */
.L_x_185:
[----:B------:R-:W-:Y:S05]  /*8f90*/  BSYNC B1 ;  /* 0x0000000000017941 */ /* 0x000fea0003800000 */
.L_x_184:
[----:B------:R-:W-:Y:S05]  /*8fa0*/  BRA `(.L_x_186) ;  /* 0xfffffff000347947 */ /* 0x000fea000383ffff */
.L_x_168:
[----:B-1----:R1:W2:Y:S02]  /*8fb0*/  SYNCS.PHASECHK.TRANS64.TRYWAIT P0, [R22+URZ+0x20], R7 ;  /* 0x00002007160075a7 */ /* 0x0022a4000800017f */
[----:B--2---:R-:W-:Y:S05]  /*8fc0*/  @!P0 NANOSLEEP.SYNCS 0x989680 ;  /* 0x009896800000895d */ /* 0x004fea0003900000 */
[----:B------:R-:W2:Y:S02]  /*8fd0*/  @!P0 SYNCS.PHASECHK.TRANS64 P0, [R22+URZ+0x20], R7 ;  /* 0x00002007160085a7 */ /* 0x000ea4000800007f */
[----:B--2---:R-:W-:Y:S05]  /*8fe0*/  @!P0 BRA `(.L_x_168) ;  /* 0xfffffffc00f08947 */ /* 0x004fea000383ffff */
[----:B------:R-:W-:Y:S05]  /*8ff0*/  BRA `(.L_x_187) ;  /* 0xfffffff000707947 */ /* 0x000fea000383ffff */
.L_x_176:
[----:B------:R-:W-:Y:S01]  /*9000*/  BSSY B0, `(.L_x_188) ;  /* 0x0000006000007945 */ /* 0x000fe20003800000 */
[----:B------:R-:W-:-:S07]  /*9010*/  IMAD.MOV.U32 R15, RZ, RZ, -0x1 ;  /* 0xffffffffff0f7424 */ /* 0x000fce00078e00ff */
[----:B------:R-:W-:Y:S05]  /*9020*/  WARPSYNC.COLLECTIVE R15, `(.L_x_189) ;  /* 0x000000000f0c7348 */ /* 0x000fea0003c00000 */
[----:B------:R-:W-:Y:S02]  /*9030*/  ELECT P6, UR62, PT ;  /* 0x00000000003e782f */ /* 0x000fe400038c0000 */
[----:B------:R-:W-:Y:S01]  /*9040*/  MOV R14, UR62 ;  /* 0x0000003e000e7c02 */ /* 0x000fe20008000f00 */
[----:B------:R-:W-:Y:S10]  /*9050*/  ENDCOLLECTIVE ;  /* 0x000000000000791b */ /* 0x000ff40003800000 */
.L_x_189:
[----:B------:R-:W-:Y:S05]  /*9060*/  BSYNC B0 ;  /* 0x0000000000007941 */ /* 0x000fea0003800000 */
.L_x_188:
[----:B------:R-:W-:Y:S05]  /*9070*/  BRA `(.L_x_190) ;  /* 0xfffffff800d07947 */ /* 0x000fea000383ffff */
.L_x_180:
[----:B0-----:R0:W1:Y:S02]  /*9080*/  SYNCS.PHASECHK.TRANS64.TRYWAIT P0, [R5+URZ], R2 ;  /* 0x00000002050075a7 */ /* 0x001064000800017f */
[----:B-1----:R-:W-:Y:S05]  /*9090*/  @!P0 NANOSLEEP.SYNCS 0x989680 ;  /* 0x009896800000895d */ /* 0x002fea0003900000 */
[----:B------:R-:W1:Y:S02]  /*90a0*/  @!P0 SYNCS.PHASECHK.TRANS64 P0, [R5+URZ], R2 ;  /* 0x00000002050085a7 */ /* 0x000e64000800007f */
[----:B-1----:R-:W-:Y:S05]  /*90b0*/  @!P0 BRA `(.L_x_180) ;  /* 0xfffffffc00f08947 */ /* 0x002fea000383ffff */
[----:B------:R-:W-:Y:S05]  /*90c0*/  BRA `(.L_x_191) ;  /* 0xfffffffc00107947 */ /* 0x000fea000383ffff */
.L_x_181:
[----:B0-----:R0:W1:Y:S02]  /*90d0*/  SYNCS.PHASECHK.TRANS64.TRYWAIT P0, [R7+URZ], R4 ;  /* 0x00000004070075a7 */ /* 0x001064000800017f */
[----:B-1----:R-:W-:Y:S05]  /*90e0*/  @!P0 NANOSLEEP.SYNCS 0x989680 ;  /* 0x009896800000895d */ /* 0x002fea0003900000 */
[----:B------:R-:W1:Y:S02]  /*90f0*/  @!P0 SYNCS.PHASECHK.TRANS64 P0, [R7+URZ], R4 ;  /* 0x00000004070085a7 */ /* 0x000e64000800007f */
[----:B-1----:R-:W-:Y:S05]  /*9100*/  @!P0 BRA `(.L_x_181) ;  /* 0xfffffffc00f08947 */ /* 0x002fea000383ffff */
[----:B------:R-:W-:Y:S05]  /*9110*/  BRA `(.L_x_192) ;  /* 0xfffffffc00207947 */ /* 0x000fea000383ffff */
.L_x_182:
[----:B0-----:R0:W1:Y:S02]  /*9120*/  SYNCS.PHASECHK.TRANS64.TRYWAIT P0, [R6+URZ], R5 ;  /* 0x00000005060075a7 */ /* 0x001064000800017f */
[----:B-1----:R-:W-:Y:S05]  /*9130*/  @!P0 NANOSLEEP.SYNCS 0x989680 ;  /* 0x009896800000895d */ /* 0x002fea0003900000 */
[----:B------:R-:W1:Y:S02]  /*9140*/  @!P0 SYNCS.PHASECHK.TRANS64 P0, [R6+URZ], R5 ;  /* 0x00000005060085a7 */ /* 0x000e64000800007f */
[----:B-1----:R-:W-:Y:S05]  /*9150*/  @!P0 BRA `(.L_x_182) ;  /* 0xfffffffc00f08947 */ /* 0x002fea000383ffff */
[----:B------:R-:W-:Y:S05]  /*9160*/  BRA `(.L_x_193) ;  /* 0xfffffffc00287947 */ /* 0x000fea000383ffff */
.L_x_194:
[----:B------:R-:W-:-:S00]  /*9170*/  BRA `(.L_x_194) ;  /* 0xfffffffc00fc7947 */ /* 0x000fc0000383ffff */
[----:B------:R-:W-:-:S00]  /*9180*/  NOP ;  /* 0x0000000000007918 */ /* 0x000fc00000000000 */
[----:B------:R-:W-:-:S00]  /*9190*/  NOP ;  /* 0x0000000000007918 */ /* 0x000fc00000000000 */
[----:B------:R-:W-:-:S00]  /*91a0*/  NOP ;  /* 0x0000000000007918 */ /* 0x000fc00000000000 */
[----:B------:R-:W-:-:S00]  /*91b0*/  NOP ;  /* 0x0000000000007918 */ /* 0x000fc00000000000 */
[----:B------:R-:W-:-:S00]  /*91c0*/  NOP ;  /* 0x0000000000007918 */ /* 0x000fc00000000000 */
[----:B------:R-:W-:-:S00]  /*91d0*/  NOP ;  /* 0x0000000000007918 */ /* 0x000fc00000000000 */
[----:B------:R-:W-:-:S00]  /*91e0*/  NOP ;  /* 0x0000000000007918 */ /* 0x000fc00000000000 */
[----:B------:R-:W-:-:S00]  /*91f0*/  NOP ;  /* 0x0000000000007918 */ /* 0x000fc00000000000 */
.L_x_195:


//--------------------- .nv.global.init           --------------------------
	.section	.nv.global.init,"aw",@progbits
.nv.global.init:
	.type		$str$22,@object
	.size		$str$22,($str$23 - $str$22)
$str$22:
        /*0000*/ 	.byte	0x6b, 0x5f, 0x74, 0x69, 0x6c, 0x65, 0x5f, 0x63, 0x6f, 0x75, 0x6e, 0x74, 0x20, 0x3e, 0x3d, 0x20
        /*0010*/ 	.byte	0x31, 0x00
	.type		$str$23,@object
	.size		$str$23,(__unnamed_1 - $str$23)
$str$23:
        /*0012*/ 	.byte	0x2f, 0x74, 0x6d, 0x70, 0x2f, 0x63, 0x75, 0x74, 0x6c, 0x61, 0x73, 0x73, 0x5f, 0x73, 0x77, 0x65
        /*0022*/ 	.byte	0x65, 0x70, 0x5f, 0x73, 0x72, 0x63, 0x2f, 0x69, 0x6e, 0x63, 0x6c, 0x75, 0x64, 0x65, 0x2f, 0x63
        /*0032*/ 	.byte	0x75, 0x74, 0x6c, 0x61, 0x73, 0x73, 0x2f, 0x67, 0x65, 0x6d, 0x6d, 0x2f, 0x63, 0x6f, 0x6c, 0x6c
        /*0042*/ 	.byte	0x65, 0x63, 0x74, 0x69, 0x76, 0x65, 0x2f, 0x73, 0x6d, 0x39, 0x30, 0x5f, 0x6d, 0x6d, 0x61, 0x5f
        /*0052*/ 	.byte	0x74, 0x6d, 0x61, 0x5f, 0x67, 0x6d, 0x6d, 0x61, 0x5f, 0x73, 0x73, 0x5f, 0x77, 0x61, 0x72, 0x70
        /*0062*/ 	.byte	0x73, 0x70, 0x65, 0x63, 0x69, 0x61, 0x6c, 0x69, 0x7a, 0x65, 0x64, 0x2e, 0x68, 0x70, 0x70, 0x00
	.type		__unnamed_1,@object
	.size		__unnamed_1,(.L_0 - __unnamed_1)
__unnamed_1:
        /*0072*/ 	.byte	0x76, 0x6f, 0x69, 0x64, 0x20, 0x63, 0x75, 0x74, 0x6c, 0x61, 0x73, 0x73, 0x3a, 0x3a, 0x67, 0x65
        /* <DEDUP_REMOVED lines=181> */
        /*0bd2*/ 	.byte	0x6e, 0x74, 0x69, 0x74, 0x79, 0x5d, 0x00
.L_0:


//--------------------- .nv.shared._ZN7cutlass13device_kernelINS_4gemm6kernel13GemmUniversalIN4cute5tupleIJiiiiEEENS1_10collective13CollectiveMmaINS1_34MainloopSm90TmaGmmaWarpSpecializedILi4ENS5_IJNS4_1CILi2EEESB_NSA_ILi1EEEEEENS1_35KernelTmaWarpSpecializedCooperativeEEENS5_IJNSA_ILi256EEENSA_ILi64EEESH_EEENS_10bfloat16_tENS5_IJlSC_lEEESJ_SK_NS4_8TiledMMAINS4_8MMA_AtomIJNS4_4SM904GMMA27MMA_64x64x16_F32BF16BF16_SSILNSO_5MajorE0ELSQ_0ELNSO_7ScaleInE1ELSR_1EEEEEENS4_6LayoutINS5_IJSB_SC_SC_EEENS5_IJSC_NSA_ILi0EEESW_EEEEENS5_IJNS4_10UnderscoreESZ_SZ_EEEEENS4_23SM90_TMA_LOAD_MULTICASTENS4_14ComposedLayoutINS4_7SwizzleILi3ELi4ELi3EEENS4_18smem_ptr_flag_bitsILi16EEENSU_INS5_IJNSA_ILi8EEESH_EEENS5_IJSH_SC_EEEEEEEvNS4_8identityES12_S1C_vS1D_EENS_8epilogue10collective6detail29Sm90TmaWarpSpecializedAdapterINS1G_15DefaultEpilogueISJ_SK_SK_NS1F_6thread17LinearCombinationISJ_Li1EffLNS1K_9ScaleType4KindE0ELNS_15FloatRoundStyleE2ESJ_EENS1_15EpilogueDefaultEEEEEvvEEEEvNT_6ParamsE --------------------------
	.section	.nv.shared._ZN7cutlass13device_kernelINS_4gemm6kernel13GemmUniversalIN4cute5tupleIJiiiiEEENS1_10collective13CollectiveMmaINS1_34MainloopSm90TmaGmmaWarpSpecializedILi4ENS5_IJNS4_1CILi2EEESB_NSA_ILi1EEEEEENS1_35KernelTmaWarpSpecializedCooperativeEEENS5_IJNSA_ILi256EEENSA_ILi64EEESH_EEENS_10bfloat16_tENS5_IJlSC_lEEESJ_SK_NS4_8TiledMMAINS4_8MMA_AtomIJNS4_4SM904GMMA27MMA_64x64x16_F32BF16BF16_SSILNSO_5MajorE0ELSQ_0ELNSO_7ScaleInE1ELSR_1EEEEEENS4_6LayoutINS5_IJSB_SC_SC_EEENS5_IJSC_NSA_ILi0EEESW_EEEEENS5_IJNS4_10UnderscoreESZ_SZ_EEEEENS4_23SM90_TMA_LOAD_MULTICASTENS4_14ComposedLayoutINS4_7SwizzleILi3ELi4ELi3EEENS4_18smem_ptr_flag_bitsILi16EEENSU_INS5_IJNSA_ILi8EEESH_EEENS5_IJSH_SC_EEEEEEEvNS4_8identityES12_S1C_vS1D_EENS_8epilogue10collective6detail29Sm90TmaWarpSpecializedAdapterINS1G_15DefaultEpilogueISJ_SK_SK_NS1F_6thread17LinearCombinationISJ_Li1EffLNS1K_9ScaleType4KindE0ELNS_15FloatRoundStyleE2ESJ_EENS1_15EpilogueDefaultEEEEEvvEEEEvNT_6ParamsE,"aw",@nobits
	.sectionflags	@""
	.align	16
	.zero		1024


//--------------------- .nv.shared.reserved.0     --------------------------
	.section	.nv.shared.reserved.0,"aw",@nobits
	.weak		__nv_reservedSMEM_offset_0_alias
	.size		__nv_reservedSMEM_offset_0_alias, 0, 0
	.other		__nv_reservedSMEM_offset_0_alias,@"STO_CUDA_RESERVED_SHARED STV_DEFAULT"
__nv_reservedSMEM_offset_0_alias:
	.zero		0


//--------------------- .nv.global                --------------------------
	.section	.nv.global,"aw",@nobits
.nv.global:
	.type		_ZN39_INTERNAL_bfa8236b_4_k_cu_8f6f152c_38194cute1_E,@object
	.size		_ZN39_INTERNAL_bfa8236b_4_k_cu_8f6f152c_38194cute1_E,(_ZN39_INTERNAL_bfa8236b_4_k_cu_8f6f152c_38194cuda3std3__45__cpo6cbeginE - _ZN39_INTERNAL_bfa8236b_4_k_cu_8f6f152c_38194cute1_E)
_ZN39_INTERNAL_bfa8236b_4_k_cu_8f6f152c_38194cute1_E:
	.zero		1
	.type		_ZN39_INTERNAL_bfa8236b_4_k_cu_8f6f152c_38194cuda3std3__45__cpo6cbeginE,@object
	.size		_ZN39_INTERNAL_bfa8236b_4_k_cu_8f6f152c_38194cuda3std3__45__cpo6cbeginE,(_ZN39_INTERNAL_bfa8236b_4_k_cu_8f6f152c_38194cuda3std3__48in_placeE - _ZN39_INTERNAL_bfa8236b_4_k_cu_8f6f152c_38194cuda3std3__45__cpo6cbeginE)
_ZN39_INTERNAL_bfa8236b_4_k_cu_8f6f152c_38194cuda3std3__45__cpo6cbeginE:
	.zero		1
	.type		_ZN39_INTERNAL_bfa8236b_4_k_cu_8f6f152c_38194cuda3std3__48in_placeE,@object
	.size		_ZN39_INTERNAL_bfa8236b_4_k_cu_8f6f152c_38194cuda3std3__48in_placeE,(_ZN39_INTERNAL_bfa8236b_4_k_cu_8f6f152c_38194cuda3std6ranges3__45__cpo9iter_moveE - _ZN39_INTERNAL_bfa8236b_4_k_cu_8f6f152c_38194cuda3std3__48in_placeE)
_ZN39_INTERNAL_bfa8236b_4_k_cu_8f6f152c_38194cuda3std3__48in_placeE:
	.zero		1
	.type		_ZN39_INTERNAL_bfa8236b_4_k_cu_8f6f152c_38194cuda3std6ranges3__45__cpo9iter_moveE,@object
	.size		_ZN39_INTERNAL_bfa8236b_4_k_cu_8f6f152c_38194cuda3std6ranges3__45__cpo9iter_moveE,(_ZN39_INTERNAL_bfa8236b_4_k_cu_8f6f152c_38194cuda3std3__45__cpo5beginE - _ZN39_INTERNAL_bfa8236b_4_k_cu_8f6f152c_38194cuda3std6ranges3__45__cpo9iter_moveE)
_ZN39_INTERNAL_bfa8236b_4_k_cu_8f6f152c_38194cuda3std6ranges3__45__cpo9iter_moveE:
	.zero		1
	.type		_ZN39_INTERNAL_bfa8236b_4_k_cu_8f6f152c_38194cuda3std3__45__cpo5beginE,@object
	.size		_ZN39_INTERNAL_bfa8236b_4_k_cu_8f6f152c_38194cuda3std3__45__cpo5beginE,(_ZN39_INTERNAL_bfa8236b_4_k_cu_8f6f152c_38194cuda3std3__441_GLOBAL__N__bfa8236b_4_k_cu_8f6f152c_38196ignoreE - _ZN39_INTERNAL_bfa8236b_4_k_cu_8f6f152c_38194cuda3std3__45__cpo5beginE)
_ZN39_INTERNAL_bfa8236b_4_k_cu_8f6f152c_38194cuda3std3__45__cpo5beginE:
	.zero		1
	.type		_ZN39_INTERNAL_bfa8236b_4_k_cu_8f6f152c_38194cuda3std3__441_GLOBAL__N__bfa8236b_4_k_cu_8f6f152c_38196ignoreE,@object
	.size		_ZN39_INTERNAL_bfa8236b_4_k_cu_8f6f152c_38194cuda3std3__441_GLOBAL__N__bfa8236b_4_k_cu_8f6f152c_38196ignoreE,(_ZN39_INTERNAL_bfa8236b_4_k_cu_8f6f152c_38194cute7productE - _ZN39_INTERNAL_bfa8236b_4_k_cu_8f6f152c_38194cuda3std3__441_GLOBAL__N__bfa8236b_4_k_cu_8f6f152c_38196ignoreE)
_ZN39_INTERNAL_bfa8236b_4_k_cu_8f6f152c_38194cuda3std3__441_GLOBAL__N__bfa8236b_4_k_cu_8f6f152c_38196ignoreE:
	.zero		1
	.type		_ZN39_INTERNAL_bfa8236b_4_k_cu_8f6f152c_38194cute7productE,@object
	.size		_ZN39_INTERNAL_bfa8236b_4_k_cu_8f6f152c_38194cute7productE,(_ZN39_INTERNAL_bfa8236b_4_k_cu_8f6f152c_38194cuda3std3__45__cpo3endE - _ZN39_INTERNAL_bfa8236b_4_k_cu_8f6f152c_38194cute7productE)
_ZN39_INTERNAL_bfa8236b_4_k_cu_8f6f152c_38194cute7productE:
	.zero		1
	.type		_ZN39_INTERNAL_bfa8236b_4_k_cu_8f6f152c_38194cuda3std3__45__cpo3endE,@object
	.size		_ZN39_INTERNAL_bfa8236b_4_k_cu_8f6f152c_38194cuda3std3__45__cpo3endE,(_ZN39_INTERNAL_bfa8236b_4_k_cu_8f6f152c_38194cuda3std3__419piecewise_constructE - _ZN39_INTERNAL_bfa8236b_4_k_cu_8f6f152c_38194cuda3std3__45__cpo3endE)
_ZN39_INTERNAL_bfa8236b_4_k_cu_8f6f152c_38194cuda3std3__45__cpo3endE:
	.zero		1
	.type		_ZN39_INTERNAL_bfa8236b_4_k_cu_8f6f152c_38194cuda3std3__419piecewise_constructE,@object
	.size		_ZN39_INTERNAL_bfa8236b_4_k_cu_8f6f152c_38194cuda3std3__419piecewise_constructE,(_ZN39_INTERNAL_bfa8236b_4_k_cu_8f6f152c_38194cuda3std3__45__cpo4cendE - _ZN39_INTERNAL_bfa8236b_4_k_cu_8f6f152c_38194cuda3std3__419piecewise_constructE)
_ZN39_INTERNAL_bfa8236b_4_k_cu_8f6f152c_38194cuda3std3__419piecewise_constructE:
	.zero		1
	.type		_ZN39_INTERNAL_bfa8236b_4_k_cu_8f6f152c_38194cuda3std3__45__cpo4cendE,@object
	.size		_ZN39_INTERNAL_bfa8236b_4_k_cu_8f6f152c_38194cuda3std3__45__cpo4cendE,(_ZN39_INTERNAL_bfa8236b_4_k_cu_8f6f152c_38194cuda3std6ranges3__45__cpo4swapE - _ZN39_INTERNAL_bfa8236b_4_k_cu_8f6f152c_38194cuda3std3__45__cpo4cendE)
_ZN39_INTERNAL_bfa8236b_4_k_cu_8f6f152c_38194cuda3std3__45__cpo4cendE:
	.zero		1
	.type		_ZN39_INTERNAL_bfa8236b_4_k_cu_8f6f152c_38194cuda3std6ranges3__45__cpo4swapE,@object
	.size		_ZN39_INTERNAL_bfa8236b_4_k_cu_8f6f152c_38194cuda3std6ranges3__45__cpo4swapE,(.L_8 - _ZN39_INTERNAL_bfa8236b_4_k_cu_8f6f152c_38194cuda3std6ranges3__45__cpo4swapE)
_ZN39_INTERNAL_bfa8236b_4_k_cu_8f6f152c_38194cuda3std6ranges3__45__cpo4swapE:
	.zero		1
.L_8:


//--------------------- .nv.constant0._ZN7cutlass13device_kernelINS_4gemm6kernel13GemmUniversalIN4cute5tupleIJiiiiEEENS1_10collective13CollectiveMmaINS1_34MainloopSm90TmaGmmaWarpSpecializedILi4ENS5_IJNS4_1CILi2EEESB_NSA_ILi1EEEEEENS1_35KernelTmaWarpSpecializedCooperativeEEENS5_IJNSA_ILi256EEENSA_ILi64EEESH_EEENS_10bfloat16_tENS5_IJlSC_lEEESJ_SK_NS4_8TiledMMAINS4_8MMA_AtomIJNS4_4SM904GMMA27MMA_64x64x16_F32BF16BF16_SSILNSO_5MajorE0ELSQ_0ELNSO_7ScaleInE1ELSR_1EEEEEENS4_6LayoutINS5_IJSB_SC_SC_EEENS5_IJSC_NSA_ILi0EEESW_EEEEENS5_IJNS4_10UnderscoreESZ_SZ_EEEEENS4_23SM90_TMA_LOAD_MULTICASTENS4_14ComposedLayoutINS4_7SwizzleILi3ELi4ELi3EEENS4_18smem_ptr_flag_bitsILi16EEENSU_INS5_IJNSA_ILi8EEESH_EEENS5_IJSH_SC_EEEEEEEvNS4_8identityES12_S1C_vS1D_EENS_8epilogue10collective6detail29Sm90TmaWarpSpecializedAdapterINS1G_15DefaultEpilogueISJ_SK_SK_NS1F_6thread17LinearCombinationISJ_Li1EffLNS1K_9ScaleType4KindE0ELNS_15FloatRoundStyleE2ESJ_EENS1_15EpilogueDefaultEEEEEvvEEEEvNT_6ParamsE --------------------------
	.section	.nv.constant0._ZN7cutlass13device_kernelINS_4gemm6kernel13GemmUniversalIN4cute5tupleIJiiiiEEENS1_10collective13CollectiveMmaINS1_34MainloopSm90TmaGmmaWarpSpecializedILi4ENS5_IJNS4_1CILi2EEESB_NSA_ILi1EEEEEENS1_35KernelTmaWarpSpecializedCooperativeEEENS5_IJNSA_ILi256EEENSA_ILi64EEESH_EEENS_10bfloat16_tENS5_IJlSC_lEEESJ_SK_NS4_8TiledMMAINS4_8MMA_AtomIJNS4_4SM904GMMA27MMA_64x64x16_F32BF16BF16_SSILNSO_5MajorE0ELSQ_0ELNSO_7ScaleInE1ELSR_1EEEEEENS4_6LayoutINS5_IJSB_SC_SC_EEENS5_IJSC_NSA_ILi0EEESW_EEEEENS5_IJNS4_10UnderscoreESZ_SZ_EEEEENS4_23SM90_TMA_LOAD_MULTICASTENS4_14ComposedLayoutINS4_7SwizzleILi3ELi4ELi3EEENS4_18smem_ptr_flag_bitsILi16EEENSU_INS5_IJNSA_ILi8EEESH_EEENS5_IJSH_SC_EEEEEEEvNS4_8identityES12_S1C_vS1D_EENS_8epilogue10collective6detail29Sm90TmaWarpSpecializedAdapterINS1G_15DefaultEpilogueISJ_SK_SK_NS1F_6thread17LinearCombinationISJ_Li1EffLNS1K_9ScaleType4KindE0ELNS_15FloatRoundStyleE2ESJ_EENS1_15EpilogueDefaultEEEEEvvEEEEvNT_6ParamsE,"a",@progbits
	.sectionflags	@""
	.align	4
.nv.constant0._ZN7cutlass13device_kernelINS_4gemm6kernel13GemmUniversalIN4cute5tupleIJiiiiEEENS1_10collective13CollectiveMmaINS1_34MainloopSm90TmaGmmaWarpSpecializedILi4ENS5_IJNS4_1CILi2EEESB_NSA_ILi1EEEEEENS1_35KernelTmaWarpSpecializedCooperativeEEENS5_IJNSA_ILi256EEENSA_ILi64EEESH_EEENS_10bfloat16_tENS5_IJlSC_lEEESJ_SK_NS4_8TiledMMAINS4_8MMA_AtomIJNS4_4SM904GMMA27MMA_64x64x16_F32BF16BF16_SSILNSO_5MajorE0ELSQ_0ELNSO_7ScaleInE1ELSR_1EEEEEENS4_6LayoutINS5_IJSB_SC_SC_EEENS5_IJSC_NSA_ILi0EEESW_EEEEENS5_IJNS4_10UnderscoreESZ_SZ_EEEEENS4_23SM90_TMA_LOAD_MULTICASTENS4_14ComposedLayoutINS4_7SwizzleILi3ELi4ELi3EEENS4_18smem_ptr_flag_bitsILi16EEENSU_INS5_IJNSA_ILi8EEESH_EEENS5_IJSH_SC_EEEEEEEvNS4_8identityES12_S1C_vS1D_EENS_8epilogue10collective6detail29Sm90TmaWarpSpecializedAdapterINS1G_15DefaultEpilogueISJ_SK_SK_NS1F_6thread17LinearCombinationISJ_Li1EffLNS1K_9ScaleType4KindE0ELNS_15FloatRoundStyleE2ESJ_EENS1_15EpilogueDefaultEEEEEvvEEEEvNT_6ParamsE:
	.zero		1664


//--------------------- SYMBOLS --------------------------

	.type		.nv.reservedSmem.offset0,@object
	.size		.nv.reservedSmem.offset0,0x4
	.type		__assertfail,@function
